	.headerflags	@"EF_CUDA_TEXMODE_UNIFIED EF_CUDA_64BIT_ADDRESS EF_CUDA_ACCELERATORS EF_CUDA_SM90 EF_CUDA_VIRTUAL_SM(EF_CUDA_SM90)"
	.elftype	@"ET_EXEC"


//--------------------- .nv.info                  --------------------------
	.section	.nv.info,"",@"SHT_CUDA_INFO"
	.align	4


	//----- nvinfo : EIATTR_REGCOUNT
	.align		4
        /*0000*/ 	.byte	0x04, 0x2f
        /*0002*/ 	.short	(.L_1 - .L_0)
	.align		4
.L_0:
        /*0004*/ 	.word	index@(triton_poi_fused_max_pool2d_with_indices_5)
        /*0008*/ 	.word	0x000000a6


	//----- nvinfo : EIATTR_MIN_STACK_SIZE
	.align		4
.L_1:
        /*000c*/ 	.byte	0x04, 0x12
        /*000e*/ 	.short	(.L_3 - .L_2)
	.align		4
.L_2:
        /*0010*/ 	.word	index@(triton_poi_fused_max_pool2d_with_indices_5)
        /*0014*/ 	.word	0x00000000


	//----- nvinfo : EIATTR_FRAME_SIZE
	.align		4
.L_3:
        /*0018*/ 	.byte	0x04, 0x11
        /*001a*/ 	.short	(.L_5 - .L_4)
	.align		4
.L_4:
        /*001c*/ 	.word	index@(triton_poi_fused_max_pool2d_with_indices_5)
        /*0020*/ 	.word	0x00000000


	//----- nvinfo : EIATTR_MIN_STACK_SIZE
	.align		4
.L_5:
        /*0024*/ 	.byte	0x04, 0x12
        /*0026*/ 	.short	(.L_7 - .L_6)
	.align		4
.L_6:
        /*0028*/ 	.word	index@(triton_poi_fused_max_pool2d_with_indices_5)
        /*002c*/ 	.word	0x00000000
.L_7:


//--------------------- .nv.info.triton_poi_fused_max_pool2d_with_indices_5 --------------------------
	.section	.nv.info.triton_poi_fused_max_pool2d_with_indices_5,"",@"SHT_CUDA_INFO"
	.sectionflags	@""
	.align	4


	//----- nvinfo : EIATTR_CUDA_API_VERSION
	.align		4
        /*0000*/ 	.byte	0x04, 0x37
        /*0002*/ 	.short	(.L_9 - .L_8)
.L_8:
        /*0004*/ 	.word	0x0000007c


	//----- nvinfo : EIATTR_KPARAM_INFO
	.align		4
.L_9:
        /*0008*/ 	.byte	0x04, 0x17
        /*000a*/ 	.short	(.L_11 - .L_10)
.L_10:
        /*000c*/ 	.word	0x00000000
        /*0010*/ 	.short	0x0004
        /*0012*/ 	.short	0x001c
        /*0014*/ 	.byte	0x00, 0xf0, 0x11, 0x00


	//----- nvinfo : EIATTR_KPARAM_INFO
	.align		4
.L_11:
        /*0018*/ 	.byte	0x04, 0x17
        /*001a*/ 	.short	(.L_13 - .L_12)
.L_12:
        /*001c*/ 	.word	0x00000000
        /*0020*/ 	.short	0x0003
        /*0022*/ 	.short	0x0018
        /*0024*/ 	.byte	0x00, 0xf0, 0x11, 0x00


	//----- nvinfo : EIATTR_KPARAM_INFO
	.align		4
.L_13:
        /*0028*/ 	.byte	0x04, 0x17
        /*002a*/ 	.short	(.L_15 - .L_14)
.L_14:
        /*002c*/ 	.word	0x00000000
        /*0030*/ 	.short	0x0002
        /*0032*/ 	.short	0x0010
        /*0034*/ 	.byte	0x00, 0xf4, 0x21, 0x00


	//----- nvinfo : EIATTR_KPARAM_INFO
	.align		4
.L_15:
        /*0038*/ 	.byte	0x04, 0x17
        /*003a*/ 	.short	(.L_17 - .L_16)
.L_16:
        /*003c*/ 	.word	0x00000000
        /*0040*/ 	.short	0x0001
        /*0042*/ 	.short	0x0008
        /*0044*/ 	.byte	0x00, 0xf4, 0x21, 0x00


	//----- nvinfo : EIATTR_KPARAM_INFO
	.align		4
.L_17:
        /*0048*/ 	.byte	0x04, 0x17
        /*004a*/ 	.short	(.L_19 - .L_18)
.L_18:
        /*004c*/ 	.word	0x00000000
        /*0050*/ 	.short	0x0000
        /*0052*/ 	.short	0x0000
        /*0054*/ 	.byte	0x00, 0xf4, 0x21, 0x00


	//----- nvinfo : EIATTR_SPARSE_MMA_MASK
	.align		4
.L_19:
        /*0058*/ 	.byte	0x03, 0x50
        /*005a*/ 	.short	0x0000


	//----- nvinfo : EIATTR_MAXREG_COUNT
	.align		4
        /*005c*/ 	.byte	0x03, 0x1b
        /*005e*/ 	.short	0x00ff


	//----- nvinfo : EIATTR_EXIT_INSTR_OFFSETS
	.align		4
        /*0060*/ 	.byte	0x04, 0x1c
        /*0062*/ 	.short	(.L_21 - .L_20)


	//   ....[0]....
.L_20:
        /*0064*/ 	.word	0x00005700


	//   ....[1]....
        /*0068*/ 	.word	0x00005720


	//----- nvinfo : EIATTR_REQNTID
	.align		4
.L_21:
        /*006c*/ 	.byte	0x04, 0x10
        /*006e*/ 	.short	(.L_23 - .L_22)
.L_22:
        /*0070*/ 	.word	0x00000100
        /*0074*/ 	.word	0x00000001
        /*0078*/ 	.word	0x00000001


	//----- nvinfo : EIATTR_CBANK_PARAM_SIZE
	.align		4
.L_23:
        /*007c*/ 	.byte	0x03, 0x19
        /*007e*/ 	.short	0x0020


	//----- nvinfo : EIATTR_PARAM_CBANK
	.align		4
        /*0080*/ 	.byte	0x04, 0x0a
        /*0082*/ 	.short	(.L_25 - .L_24)
	.align		4
.L_24:
        /*0084*/ 	.word	index@(.nv.constant0.triton_poi_fused_max_pool2d_with_indices_5)
        /*0088*/ 	.short	0x0210
        /*008a*/ 	.short	0x0020


	//----- nvinfo : EIATTR_SW_WAR
	.align		4
.L_25:
        /*008c*/ 	.byte	0x04, 0x36
        /*008e*/ 	.short	(.L_27 - .L_26)
.L_26:
        /*0090*/ 	.word	0x00000008
.L_27:


//--------------------- .nv.callgraph             --------------------------
	.section	.nv.callgraph,"",@"SHT_CUDA_CALLGRAPH"
	.align	4
	.sectionentsize	8
	.align		4
        /*0000*/ 	.word	0x00000000
	.align		4
        /*0004*/ 	.word	0xffffffff
	.align		4
        /*0008*/ 	.word	0x00000000
	.align		4
        /*000c*/ 	.word	0xfffffffe
	.align		4
        /*0010*/ 	.word	0x00000000
	.align		4
        /*0014*/ 	.word	0xfffffffd
	.align		4
        /*0018*/ 	.word	0x00000000
	.align		4
        /*001c*/ 	.word	0xfffffffc


//--------------------- .text.triton_poi_fused_max_pool2d_with_indices_5 --------------------------
	.section	.text.triton_poi_fused_max_pool2d_with_indices_5,"ax",@progbits
	.sectionflags	@"SHF_BARRIERS=1"
	.align	128
        .global         triton_poi_fused_max_pool2d_with_indices_5
        .type           triton_poi_fused_max_pool2d_with_indices_5,@function
        .size           triton_poi_fused_max_pool2d_with_indices_5,(.L_x_1 - triton_poi_fused_max_pool2d_with_indices_5)
        .other          triton_poi_fused_max_pool2d_with_indices_5,@"STO_CUDA_ENTRY STV_DEFAULT"
triton_poi_fused_max_pool2d_with_indices_5:
.text.triton_poi_fused_max_pool2d_with_indices_5:
[----:B------:R-:W0:Y:S01]  /*0000*/  LDC R1, c[0x0][0x28] ;  /* 0x00000a00ff017b82 */ /* 0x000e220000000800 */
[----:B------:R-:W1:Y:S07]  /*0010*/  S2R R7, SR_CTAID.Y ;  /* 0x0000000000077919 */ /* 0x000e6e0000002600 */
[----:B------:R-:W2:Y:S01]  /*0020*/  LDC.64 R2, c[0x0][0x210] ;  /* 0x00008400ff027b82 */ /* 0x000ea20000000a00 */
[----:B------:R-:W-:Y:S02]  /*0030*/  CS2R R20, SRZ ;  /* 0x0000000000147805 */ /* 0x000fe4000001ff00 */
[----:B------:R-:W-:Y:S01]  /*0040*/  CS2R R22, SRZ ;  /* 0x0000000000167805 */ /* 0x000fe2000001ff00 */
[----:B------:R-:W3:Y:S01]  /*0050*/  S2R R4, SR_TID.X ;  /* 0x0000000000047919 */ /* 0x000ee20000002100 */
[----:B------:R-:W-:-:S02]  /*0060*/  CS2R R24, SRZ ;  /* 0x0000000000187805 */ /* 0x000fc4000001ff00 */
[----:B------:R-:W-:Y:S01]  /*0070*/  CS2R R26, SRZ ;  /* 0x00000000001a7805 */ /* 0x000fe2000001ff00 */
[----:B------:R-:W-:Y:S01]  /*0080*/  ULDC.64 UR6, c[0x0][0x208] ;  /* 0x0000820000067ab9 */ /* 0x000fe20000000a00 */
[----:B------:R-:W4:Y:S01]  /*0090*/  S2R R10, SR_CTAID.X ;  /* 0x00000000000a7919 */ /* 0x000f220000002500 */
[--C-:B-1----:R-:W-:Y:S02]  /*00a0*/  SHF.R.S32.HI R6, RZ, 0x17, R7.reuse ;  /* 0x00000017ff067819 */ /* 0x102fe40000011407 */
[----:B---3--:R-:W-:Y:S02]  /*00b0*/  PRMT R5, R4, 0x6540, R7 ;  /* 0x0000654004057816 */ /* 0x008fe40000000007 */
[----:B------:R-:W-:-:S04]  /*00c0*/  SGXT R6, R6, 0x1 ;  /* 0x000000010606781a */ /* 0x000fc80000000200 */
[----:B------:R-:W-:-:S04]  /*00d0*/  LEA.HI R0, R6, R5, RZ, 0x5 ;  /* 0x0000000506007211 */ /* 0x000fc800078f28ff */
[----:B------:R-:W-:Y:S02]  /*00e0*/  SHF.R.S32.HI R8, RZ, 0x5, R0 ;  /* 0x00000005ff087819 */ /* 0x000fe40000011400 */
[----:B------:R-:W-:Y:S02]  /*00f0*/  LOP3.LUT R0, R0, 0xffffffe0, RZ, 0xc0, !PT ;  /* 0xffffffe000007812 */ /* 0x000fe400078ec0ff */
[----:B------:R-:W-:-:S03]  /*0100*/  LEA.HI R9, R8, R8, RZ, 0x5 ;  /* 0x0000000808097211 */ /* 0x000fc600078f28ff */
[----:B------:R-:W-:Y:S01]  /*0110*/  IMAD.IADD R17, R5, 0x1, -R0 ;  /* 0x0000000105117824 */ /* 0x000fe200078e0a00 */
[----:B------:R-:W-:Y:S01]  /*0120*/  LOP3.LUT R9, R9, 0xffffffe0, RZ, 0xc0, !PT ;  /* 0xffffffe009097812 */ /* 0x000fe200078ec0ff */
[----:B----4-:R-:W-:-:S04]  /*0130*/  IMAD.SHL.U32 R0, R10, 0x10, RZ ;  /* 0x000000100a007824 */ /* 0x010fc800078e00ff */
[C---:B------:R-:W-:Y:S02]  /*0140*/  IMAD.IADD R16, R8.reuse, 0x1, -R9 ;  /* 0x0000000108107824 */ /* 0x040fe400078e0a09 */
[----:B------:R-:W-:-:S03]  /*0150*/  IMAD R9, R8, 0x40, R17 ;  /* 0x0000004008097824 */ /* 0x000fc600078e0211 */
[----:B------:R-:W-:Y:S01]  /*0160*/  ISETP.GT.AND P0, PT, R16, RZ, PT ;  /* 0x000000ff1000720c */ /* 0x000fe20003f04270 */
[----:B------:R-:W-:-:S03]  /*0170*/  IMAD R9, R9, 0xc0, R0 ;  /* 0x000000c009097824 */ /* 0x000fc600078e0200 */
[----:B------:R-:W-:Y:S01]  /*0180*/  ISETP.GT.AND P1, PT, R17, RZ, P0 ;  /* 0x000000ff1100720c */ /* 0x000fe20000724270 */
[----:B------:R-:W-:Y:S01]  /*0190*/  VIADD R11, R9, 0xffffe7a0 ;  /* 0xffffe7a0090b7836 */ /* 0x000fe20000000000 */
[----:B------:R-:W-:Y:S01]  /*01a0*/  ISETP.GT.AND P0, PT, R17, -0x1, P0 ;  /* 0xffffffff1100780c */ /* 0x000fe20000704270 */
[----:B------:R-:W-:Y:S01]  /*01b0*/  VIADD R13, R9, 0xffffe800 ;  /* 0xffffe800090d7836 */ /* 0x000fe20000000000 */
[C---:B------:R-:W-:Y:S01]  /*01c0*/  ISETP.LT.AND P1, PT, R0.reuse, 0x60, P1 ;  /* 0x000000600000780c */ /* 0x040fe20000f21270 */
[----:B--2---:R-:W-:Y:S01]  /*01d0*/  IMAD.WIDE R10, R11, 0x4, R2 ;  /* 0x000000040b0a7825 */ /* 0x004fe200078e0202 */
[----:B------:R-:W-:-:S03]  /*01e0*/  ISETP.LT.AND P0, PT, R0, 0x60, P0 ;  /* 0x000000600000780c */ /* 0x000fc60000701270 */
[----:B------:R-:W-:-:S08]  /*01f0*/  IMAD.WIDE R12, R13, 0x4, R2 ;  /* 0x000000040d0c7825 */ /* 0x000fd000078e0202 */
[----:B------:R-:W2:Y:S04]  /*0200*/  @P1 LDG.E.EL.128 R20, desc[UR6][R10.64] ;  /* 0x000000060a141981 */ /* 0x000ea8000c2e1d00 */
[----:B------:R1:W3:Y:S01]  /*0210*/  @P0 LDG.E.EL.128 R24, desc[UR6][R12.64] ;  /* 0x000000060c180981 */ /* 0x0002e2000c2e1d00 */
[----:B------:R-:W-:Y:S01]  /*0220*/  VIADD R15, R9, 0xffffe860 ;  /* 0xffffe860090f7836 */ /* 0x000fe20000000000 */
[----:B------:R-:W-:Y:S02]  /*0230*/  CS2R R28, SRZ ;  /* 0x00000000001c7805 */ /* 0x000fe4000001ff00 */
[----:B------:R-:W-:Y:S01]  /*0240*/  CS2R R30, SRZ ;  /* 0x00000000001e7805 */ /* 0x000fe2000001ff00 */
[----:B------:R-:W-:-:S05]  /*0250*/  IMAD.WIDE R14, R15, 0x4, R2 ;  /* 0x000000040f0e7825 */ /* 0x000fca00078e0202 */
[----:B------:R-:W4:Y:S01]  /*0260*/  @P0 LDG.E.EL.128 R28, desc[UR6][R14.64] ;  /* 0x000000060e1c0981 */ /* 0x000f22000c2e1d00 */
[----:B-1----:R-:W-:-:S04]  /*0270*/  VIADD R13, R9, 0xffffe804 ;  /* 0xffffe804090d7836 */ /* 0x002fc80000000000 */
[----:B------:R-:W-:Y:S01]  /*0280*/  IMAD.WIDE R12, R13, 0x4, R2 ;  /* 0x000000040d0c7825 */ /* 0x000fe200078e0202 */
[----:B--2---:R-:W-:Y:S02]  /*0290*/  SEL R19, R20, 0xff800000, P1 ;  /* 0xff80000014137807 */ /* 0x004fe40000800000 */
[----:B------:R-:W-:Y:S02]  /*02a0*/  SEL R8, R21, 0xff800000, P1 ;  /* 0xff80000015087807 */ /* 0x000fe40000800000 */
[----:B------:R-:W-:Y:S02]  /*02b0*/  CS2R R20, SRZ ;  /* 0x0000000000147805 */ /* 0x000fe4000001ff00 */
[----:B---3--:R-:W-:Y:S02]  /*02c0*/  SEL R24, R24, 0xff800000, P0 ;  /* 0xff80000018187807 */ /* 0x008fe40000000000 */
[----:B------:R-:W-:Y:S02]  /*02d0*/  SEL R25, R25, 0xff800000, P0 ;  /* 0xff80000019197807 */ /* 0x000fe40000000000 */
[----:B------:R-:W-:-:S02]  /*02e0*/  FSETP.GT.AND P3, PT, R24, R19, PT ;  /* 0x000000131800720b */ /* 0x000fc40003f64000 */
[----:B------:R-:W-:Y:S02]  /*02f0*/  FSETP.GT.AND P5, PT, R25, R8, PT ;  /* 0x000000081900720b */ /* 0x000fe40003fa4000 */
[----:B------:R-:W-:Y:S02]  /*0300*/  SEL R11, R22, 0xff800000, P1 ;  /* 0xff800000160b7807 */ /* 0x000fe40000800000 */
[----:B------:R-:W-:Y:S02]  /*0310*/  SEL R26, R26, 0xff800000, P0 ;  /* 0xff8000001a1a7807 */ /* 0x000fe40000000000 */
[----:B------:R-:W-:Y:S02]  /*0320*/  FSETP.NAN.AND P2, PT, R24, R24, PT ;  /* 0x000000181800720b */ /* 0x000fe40003f48000 */
[----:B------:R-:W-:Y:S02]  /*0330*/  FSETP.GT.AND P4, PT, R26, R11, PT ;  /* 0x0000000b1a00720b */ /* 0x000fe40003f84000 */
[----:B------:R-:W-:-:S02]  /*0340*/  SEL R10, R23, 0xff800000, P1 ;  /* 0xff800000170a7807 */ /* 0x000fc40000800000 */
[----:B------:R-:W-:Y:S02]  /*0350*/  CS2R R22, SRZ ;  /* 0x0000000000167805 */ /* 0x000fe4000001ff00 */
[----:B------:R-:W-:Y:S02]  /*0360*/  SEL R27, R27, 0xff800000, P0 ;  /* 0xff8000001b1b7807 */ /* 0x000fe40000000000 */
[----:B------:R-:W-:Y:S02]  /*0370*/  @!P3 SEL R24, R24, R19, P2 ;  /* 0x000000131818b207 */ /* 0x000fe40001000000 */
[----:B------:R-:W-:Y:S02]  /*0380*/  P2R R32, PR, RZ, 0x8 ;  /* 0x00000008ff207803 */ /* 0x000fe40000000000 */
[----:B------:R-:W-:Y:S02]  /*0390*/  FSETP.NAN.AND P2, PT, R25, R25, PT ;  /* 0x000000191900720b */ /* 0x000fe40003f48000 */
[----:B------:R-:W-:-:S02]  /*03a0*/  FSETP.GT.AND P3, PT, R27, R10, PT ;  /* 0x0000000a1b00720b */ /* 0x000fc40003f64000 */
[----:B------:R-:W-:Y:S02]  /*03b0*/  @!P5 SEL R25, R25, R8, P2 ;  /* 0x000000081919d207 */ /* 0x000fe40001000000 */
[C---:B------:R-:W-:Y:S02]  /*03c0*/  FSETP.NAN.AND P2, PT, R26.reuse, R26, PT ;  /* 0x0000001a1a00720b */ /* 0x040fe40003f48000 */
[----:B----4-:R-:W-:Y:S02]  /*03d0*/  SEL R18, R31, 0xff800000, P0 ;  /* 0xff8000001f127807 */ /* 0x010fe40000000000 */
[----:B------:R-:W-:Y:S01]  /*03e0*/  @!P4 SEL R26, R26, R11, P2 ;  /* 0x0000000b1a1ac207 */ /* 0x000fe20001000000 */
[----:B------:R-:W-:Y:S01]  /*03f0*/  VIADD R11, R9, 0xffffe7a4 ;  /* 0xffffe7a4090b7836 */ /* 0x000fe20000000000 */
[----:B------:R-:W-:Y:S02]  /*0400*/  FSETP.NAN.AND P2, PT, R27, R27, PT ;  /* 0x0000001b1b00720b */ /* 0x000fe40003f48000 */
[----:B------:R-:W-:-:S02]  /*0410*/  P2R R37, PR, RZ, 0x8 ;  /* 0x00000008ff257803 */ /* 0x000fc40000000000 */
[----:B------:R-:W-:Y:S01]  /*0420*/  @!P3 SEL R27, R27, R10, P2 ;  /* 0x0000000a1b1bb207 */ /* 0x000fe20001000000 */
[----:B------:R-:W-:Y:S01]  /*0430*/  IMAD.WIDE R10, R11, 0x4, R2 ;  /* 0x000000040b0a7825 */ /* 0x000fe200078e0202 */
[-C--:B------:R-:W-:Y:S02]  /*0440*/  FSETP.NAN.AND P2, PT, R18, R18.reuse, PT ;  /* 0x000000121200720b */ /* 0x080fe40003f48000 */
[----:B------:R-:W-:Y:S02]  /*0450*/  FSETP.GEU.AND P3, PT, R27, R18, PT ;  /* 0x000000121b00720b */ /* 0x000fe40003f6e000 */
[----:B------:R-:W-:Y:S01]  /*0460*/  SEL R31, R30, 0xff800000, P0 ;  /* 0xff8000001e1f7807 */ /* 0x000fe20000000000 */
[----:B------:R-:W2:Y:S01]  /*0470*/  @P1 LDG.E.EL.128 R20, desc[UR6][R10.64] ;  /* 0x000000060a141981 */ /* 0x000ea2000c2e1d00 */
[----:B------:R-:W-:Y:S02]  /*0480*/  P2R R38, PR, RZ, 0x8 ;  /* 0x00000008ff267803 */ /* 0x000fe40000000000 */
[----:B------:R-:W-:-:S02]  /*0490*/  SEL R8, R29, 0xff800000, P0 ;  /* 0xff8000001d087807 */ /* 0x000fc40000000000 */
[----:B------:R-:W-:Y:S02]  /*04a0*/  SEL R19, R28, 0xff800000, P0 ;  /* 0xff8000001c137807 */ /* 0x000fe40000000000 */
[----:B------:R-:W-:Y:S02]  /*04b0*/  P2R R35, PR, RZ, 0x20 ;  /* 0x00000020ff237803 */ /* 0x000fe40000000000 */
[----:B------:R-:W-:Y:S02]  /*04c0*/  P2R R36, PR, RZ, 0x10 ;  /* 0x00000010ff247803 */ /* 0x000fe40000000000 */
[----:B------:R-:W-:Y:S02]  /*04d0*/  @P3 SEL R18, R18, R27, P2 ;  /* 0x0000001b12123207 */ /* 0x000fe40001000000 */
[-C--:B------:R-:W-:Y:S02]  /*04e0*/  FSETP.GEU.AND P3, PT, R26, R31.reuse, PT ;  /* 0x0000001f1a00720b */ /* 0x080fe40003f6e000 */
[----:B------:R-:W-:-:S02]  /*04f0*/  FSETP.NAN.AND P2, PT, R31, R31, PT ;  /* 0x0000001f1f00720b */ /* 0x000fc40003f48000 */
[----:B------:R-:W-:-:S09]  /*0500*/  P2R R39, PR, RZ, 0x8 ;  /* 0x00000008ff277803 */ /* 0x000fd20000000000 */
[----:B------:R-:W-:Y:S02]  /*0510*/  @P3 SEL R31, R31, R26, P2 ;  /* 0x0000001a1f1f3207 */ /* 0x000fe40001000000 */
[----:B------:R-:W-:Y:S02]  /*0520*/  CS2R R26, SRZ ;  /* 0x00000000001a7805 */ /* 0x000fe4000001ff00 */
[-C--:B------:R-:W-:Y:S02]  /*0530*/  FSETP.GEU.AND P3, PT, R25, R8.reuse, PT ;  /* 0x000000081900720b */ /* 0x080fe40003f6e000 */
[----:B------:R-:W-:Y:S02]  /*0540*/  FSETP.NAN.AND P2, PT, R8, R8, PT ;  /* 0x000000080800720b */ /* 0x000fe40003f48000 */
[----:B------:R-:W-:-:S09]  /*0550*/  P2R R40, PR, RZ, 0x8 ;  /* 0x00000008ff287803 */ /* 0x000fd20000000000 */
[----:B------:R-:W-:Y:S02]  /*0560*/  @P3 SEL R8, R8, R25, P2 ;  /* 0x0000001908083207 */ /* 0x000fe40001000000 */
[-C--:B------:R-:W-:Y:S02]  /*0570*/  FSETP.GEU.AND P3, PT, R24, R19.reuse, PT ;  /* 0x000000131800720b */ /* 0x080fe40003f6e000 */
[----:B------:R-:W-:Y:S02]  /*0580*/  FSETP.NAN.AND P2, PT, R19, R19, PT ;  /* 0x000000131300720b */ /* 0x000fe40003f48000 */
[----:B------:R-:W-:-:S09]  /*0590*/  P2R R34, PR, RZ, 0x8 ;  /* 0x00000008ff227803 */ /* 0x000fd20000000000 */
[----:B------:R-:W-:Y:S02]  /*05a0*/  @P3 SEL R19, R19, R24, P2 ;  /* 0x0000001813133207 */ /* 0x000fe40001000000 */
[----:B------:R-:W-:-:S06]  /*05b0*/  CS2R R24, SRZ ;  /* 0x0000000000187805 */ /* 0x000fcc000001ff00 */
[----:B------:R1:W3:Y:S02]  /*05c0*/  @P0 LDG.E.EL.128 R24, desc[UR6][R12.64] ;  /* 0x000000060c180981 */ /* 0x0002e4000c2e1d00 */
[----:B-1----:R-:W-:Y:S02]  /*05d0*/  CS2R R12, SRZ ;  /* 0x00000000000c7805 */ /* 0x002fe4000001ff00 */
[----:B--2---:R-:W-:Y:S02]  /*05e0*/  SEL R15, R20, 0xff800000, P1 ;  /* 0xff800000140f7807 */ /* 0x004fe40000800000 */
[----:B------:R-:W-:Y:S02]  /*05f0*/  SEL R14, R21, 0xff800000, P1 ;  /* 0xff800000150e7807 */ /* 0x000fe40000800000 */
[----:B------:R-:W-:Y:S02]  /*0600*/  SEL R11, R22, 0xff800000, P1 ;  /* 0xff800000160b7807 */ /* 0x000fe40000800000 */
[----:B------:R-:W-:-:S02]  /*0610*/  SEL R10, R23, 0xff800000, P1 ;  /* 0xff800000170a7807 */ /* 0x000fc40000800000 */
[----:B---3--:R-:W-:-:S04]  /*0620*/  SEL R24, R24, 0xff800000, P0 ;  /* 0xff80000018187807 */ /* 0x008fc80000000000 */
[C---:B------:R-:W-:Y:S02]  /*0630*/  FSETP.GT.AND P3, PT, R24.reuse, R15, PT ;  /* 0x0000000f1800720b */ /* 0x040fe40003f64000 */
[----:B------:R-:W-:Y:S02]  /*0640*/  FSETP.NAN.AND P2, PT, R24, R24, PT ;  /* 0x000000181800720b */ /* 0x000fe40003f48000 */
[----:B------:R-:W-:Y:S02]  /*0650*/  SEL R25, R25, 0xff800000, P0 ;  /* 0xff80000019197807 */ /* 0x000fe40000000000 */
[----:B------:R-:W-:-:S07]  /*0660*/  P2R R44, PR, RZ, 0x8 ;  /* 0x00000008ff2c7803 */ /* 0x000fce0000000000 */
[----:B------:R-:W-:Y:S02]  /*0670*/  @!P3 SEL R24, R24, R15, P2 ;  /* 0x0000000f1818b207 */ /* 0x000fe40001000000 */
        /* <DEDUP_REMOVED lines=10> */
[----:B------:R-:W-:Y:S01]  /*0720*/  FSETP.GT.AND P3, PT, R27, R10, PT ;  /* 0x0000000a1b00720b */ /* 0x000fe20003f64000 */
[----:B------:R-:W-:Y:S01]  /*0730*/  VIADD R11, R9, 0xffffe864 ;  /* 0xffffe864090b7836 */ /* 0x000fe20000000000 */
[----:B------:R-:W-:Y:S02]  /*0740*/  FSETP.NAN.AND P2, PT, R27, R27, PT ;  /* 0x0000001b1b00720b */ /* 0x000fe40003f48000 */
[----:B------:R-:W-:-:S09]  /*0750*/  CS2R R14, SRZ ;  /* 0x00000000000e7805 */ /* 0x000fd2000001ff00 */
[----:B------:R-:W-:Y:S01]  /*0760*/  @!P3 SEL R27, R27, R10, P2 ;  /* 0x0000000a1b1bb207 */ /* 0x000fe20001000000 */
[----:B------:R-:W-:-:S05]  /*0770*/  IMAD.WIDE R10, R11, 0x4, R2 ;  /* 0x000000040b0a7825 */ /* 0x000fca00078e0202 */
[----:B------:R1:W2:Y:S01]  /*0780*/  @P0 LDG.E.EL.128 R12, desc[UR6][R10.64] ;  /* 0x000000060a0c0981 */ /* 0x0002a2000c2e1d00 */
[----:B------:R-:W-:Y:S02]  /*0790*/  P2R R51, PR, RZ, 0x8 ;  /* 0x00000008ff337803 */ /* 0x000fe40000000000 */
[----:B------:R-:W-:Y:S02]  /*07a0*/  CS2R R20, SRZ ;  /* 0x0000000000147805 */ /* 0x000fe4000001ff00 */
[----:B------:R-:W-:Y:S01]  /*07b0*/  CS2R R22, SRZ ;  /* 0x0000000000167805 */ /* 0x000fe2000001ff00 */
[----:B-1----:R-:W-:-:S04]  /*07c0*/  VIADD R11, R9, 0xffffe7a8 ;  /* 0xffffe7a8090b7836 */ /* 0x002fc80000000000 */
[----:B------:R-:W-:-:S05]  /*07d0*/  IMAD.WIDE R10, R11, 0x4, R2 ;  /* 0x000000040b0a7825 */ /* 0x000fca00078e0202 */
[----:B------:R-:W3:Y:S01]  /*07e0*/  @P1 LDG.E.EL.128 R20, desc[UR6][R10.64] ;  /* 0x000000060a141981 */ /* 0x000ee2000c2e1d00 */
[----:B--2---:R-:W-:-:S04]  /*07f0*/  SEL R30, R15, 0xff800000, P0 ;  /* 0xff8000000f1e7807 */ /* 0x004fc80000000000 */
[-C--:B------:R-:W-:Y:S02]  /*0800*/  FSETP.GEU.AND P3, PT, R27, R30.reuse, PT ;  /* 0x0000001e1b00720b */ /* 0x080fe40003f6e000 */
[----:B------:R-:W-:Y:S02]  /*0810*/  FSETP.NAN.AND P2, PT, R30, R30, PT ;  /* 0x0000001e1e00720b */ /* 0x000fe40003f48000 */
[----:B------:R-:W-:Y:S02]  /*0820*/  SEL R33, R14, 0xff800000, P0 ;  /* 0xff8000000e217807 */ /* 0x000fe40000000000 */
[----:B------:R-:W-:-:S07]  /*0830*/  P2R R45, PR, RZ, 0x8 ;  /* 0x00000008ff2d7803 */ /* 0x000fce0000000000 */
[----:B------:R-:W-:Y:S02]  /*0840*/  @P3 SEL R30, R30, R27, P2 ;  /* 0x0000001b1e1e3207 */ /* 0x000fe40001000000 */
        /* <DEDUP_REMOVED lines=11> */
[----:B------:R-:W-:Y:S01]  /*0900*/  FSETP.NAN.AND P2, PT, R29, R29, PT ;  /* 0x0000001d1d00720b */ /* 0x000fe20003f48000 */
[----:B------:R-:W-:Y:S01]  /*0910*/  VIADD R13, R9, 0xffffe808 ;  /* 0xffffe808090d7836 */ /* 0x000fe20000000000 */
[----:B------:R-:W-:-:S03]  /*0920*/  CS2R R26, SRZ ;  /* 0x00000000001a7805 */ /* 0x000fc6000001ff00 */
[----:B------:R-:W-:-:S06]  /*0930*/  IMAD.WIDE R12, R13, 0x4, R2 ;  /* 0x000000040d0c7825 */ /* 0x000fcc00078e0202 */
[----:B------:R-:W-:Y:S02]  /*0940*/  @P3 SEL R29, R29, R24, P2 ;  /* 0x000000181d1d3207 */ /* 0x000fe40001000000 */
[----:B------:R-:W-:-:S06]  /*0950*/  CS2R R24, SRZ ;  /* 0x0000000000187805 */ /* 0x000fcc000001ff00 */
[----:B------:R1:W2:Y:S01]  /*0960*/  @P0 LDG.E.EL.128 R24, desc[UR6][R12.64] ;  /* 0x000000060c180981 */ /* 0x0002a2000c2e1d00 */
[----:B---3--:R-:W-:Y:S02]  /*0970*/  SEL R15, R20, 0xff800000, P1 ;  /* 0xff800000140f7807 */ /* 0x008fe40000800000 */
[----:B------:R-:W-:Y:S02]  /*0980*/  P2R R52, PR, RZ, 0x8 ;  /* 0x00000008ff347803 */ /* 0x000fe40000000000 */
[----:B------:R-:W-:Y:S02]  /*0990*/  SEL R14, R21, 0xff800000, P1 ;  /* 0xff800000150e7807 */ /* 0x000fe40000800000 */
[----:B------:R-:W-:Y:S02]  /*09a0*/  SEL R11, R22, 0xff800000, P1 ;  /* 0xff800000160b7807 */ /* 0x000fe40000800000 */
[----:B------:R-:W-:Y:S02]  /*09b0*/  SEL R10, R23, 0xff800000, P1 ;  /* 0xff800000170a7807 */ /* 0x000fe40000800000 */
[----:B-1----:R-:W-:-:S02]  /*09c0*/  CS2R R12, SRZ ;  /* 0x00000000000c7805 */ /* 0x002fc4000001ff00 */
[----:B--2---:R-:W-:-:S04]  /*09d0*/  SEL R24, R24, 0xff800000, P0 ;  /* 0xff80000018187807 */ /* 0x004fc80000000000 */
        /* <DEDUP_REMOVED lines=22> */
[----:B------:R-:W-:Y:S01]  /*0b40*/  P2R R58, PR, RZ, 0x8 ;  /* 0x00000008ff3a7803 */ /* 0x000fe20000000000 */
[----:B-1----:R-:W-:-:S04]  /*0b50*/  VIADD R11, R9, 0xffffe7ac ;  /* 0xffffe7ac090b7836 */ /* 0x002fc80000000000 */
[----:B------:R-:W-:Y:S01]  /*0b60*/  IMAD.WIDE R10, R11, 0x4, R2 ;  /* 0x000000040b0a7825 */ /* 0x000fe200078e0202 */
[----:B--2---:R-:W-:-:S04]  /*0b70*/  SEL R42, R15, 0xff800000, P0 ;  /* 0xff8000000f2a7807 */ /* 0x004fc80000000000 */
[-C--:B------:R-:W-:Y:S02]  /*0b80*/  FSETP.GEU.AND P3, PT, R27, R42.reuse, PT ;  /* 0x0000002a1b00720b */ /* 0x080fe40003f6e000 */
[----:B------:R-:W-:Y:S02]  /*0b90*/  FSETP.NAN.AND P2, PT, R42, R42, PT ;  /* 0x0000002a2a00720b */ /* 0x000fe40003f48000 */
[----:B------:R-:W-:-:S09]  /*0ba0*/  P2R R59, PR, RZ, 0x8 ;  /* 0x00000008ff3b7803 */ /* 0x000fd20000000000 */
[----:B------:R-:W-:Y:S02]  /*0bb0*/  @P3 SEL R42, R42, R27, P2 ;  /* 0x0000001b2a2a3207 */ /* 0x000fe40001000000 */
[----:B------:R-:W-:-:S04]  /*0bc0*/  SEL R27, R14, 0xff800000, P0 ;  /* 0xff8000000e1b7807 */ /* 0x000fc80000000000 */
[-C--:B------:R-:W-:Y:S02]  /*0bd0*/  FSETP.GEU.AND P3, PT, R26, R27.reuse, PT ;  /* 0x0000001b1a00720b */ /* 0x080fe40003f6e000 */
[----:B------:R-:W-:Y:S02]  /*0be0*/  FSETP.NAN.AND P2, PT, R27, R27, PT ;  /* 0x0000001b1b00720b */ /* 0x000fe40003f48000 */
[----:B------:R-:W-:-:S09]  /*0bf0*/  P2R R60, PR, RZ, 0x8 ;  /* 0x00000008ff3c7803 */ /* 0x000fd20000000000 */
[----:B------:R-:W-:Y:S02]  /*0c00*/  @P3 SEL R27, R27, R26, P2 ;  /* 0x0000001a1b1b3207 */ /* 0x000fe40001000000 */
[----:B------:R-:W-:-:S04]  /*0c10*/  SEL R26, R13, 0xff800000, P0 ;  /* 0xff8000000d1a7807 */ /* 0x000fc80000000000 */
[-C--:B------:R-:W-:Y:S02]  /*0c20*/  FSETP.GEU.AND P3, PT, R25, R26.reuse, PT ;  /* 0x0000001a1900720b */ /* 0x080fe40003f6e000 */
[----:B------:R-:W-:Y:S02]  /*0c30*/  FSETP.NAN.AND P2, PT, R26, R26, PT ;  /* 0x0000001a1a00720b */ /* 0x000fe40003f48000 */
[----:B------:R-:W-:-:S09]  /*0c40*/  CS2R R14, SRZ ;  /* 0x00000000000e7805 */ /* 0x000fd2000001ff00 */
[----:B------:R-:W-:Y:S02]  /*0c50*/  @P3 SEL R26, R26, R25, P2 ;  /* 0x000000191a1a3207 */ /* 0x000fe40001000000 */
[----:B------:R-:W-:Y:S02]  /*0c60*/  SEL R25, R12, 0xff800000, P0 ;  /* 0xff8000000c197807 */ /* 0x000fe40000000000 */
[----:B------:R-:W-:-:S06]  /*0c70*/  CS2R R12, SRZ ;  /* 0x00000000000c7805 */ /* 0x000fcc000001ff00 */
[----:B------:R-:W2:Y:S01]  /*0c80*/  @P1 LDG.E.EL.128 R12, desc[UR6][R10.64] ;  /* 0x000000060a0c1981 */ /* 0x000ea2000c2e1d00 */
[----:B------:R-:W-:Y:S02]  /*0c90*/  P2R R56, PR, RZ, 0x8 ;  /* 0x00000008ff387803 */ /* 0x000fe40000000000 */
[-C--:B------:R-:W-:Y:S02]  /*0ca0*/  FSETP.GEU.AND P3, PT, R24, R25.reuse, PT ;  /* 0x000000191800720b */ /* 0x080fe40003f6e000 */
[----:B------:R-:W-:Y:S02]  /*0cb0*/  FSETP.NAN.AND P2, PT, R25, R25, PT ;  /* 0x000000191900720b */ /* 0x000fe40003f48000 */
[----:B------:R-:W-:Y:S02]  /*0cc0*/  CS2R R20, SRZ ;  /* 0x0000000000147805 */ /* 0x000fe4000001ff00 */
[----:B------:R-:W-:-:S07]  /*0cd0*/  CS2R R22, SRZ ;  /* 0x0000000000167805 */ /* 0x000fce000001ff00 */
[----:B------:R-:W-:Y:S02]  /*0ce0*/  @P3 SEL R25, R25, R24, P2 ;  /* 0x0000001819193207 */ /* 0x000fe40001000000 */
[----:B--2---:R-:W-:Y:S01]  /*0cf0*/  SEL R24, R13, 0xff800000, P1 ;  /* 0xff8000000d187807 */ /* 0x004fe20000800000 */
[----:B------:R-:W-:Y:S01]  /*0d00*/  VIADD R13, R9, 0xffffe80c ;  /* 0xffffe80c090d7836 */ /* 0x000fe20000000000 */
[----:B------:R-:W-:-:S03]  /*0d10*/  SEL R41, R12, 0xff800000, P1 ;  /* 0xff8000000c297807 */ /* 0x000fc60000800000 */
[----:B------:R-:W-:-:S05]  /*0d20*/  IMAD.WIDE R12, R13, 0x4, R2 ;  /* 0x000000040d0c7825 */ /* 0x000fca00078e0202 */
[----:B------:R1:W2:Y:S01]  /*0d30*/  @P0 LDG.E.EL.128 R20, desc[UR6][R12.64] ;  /* 0x000000060c140981 */ /* 0x0002a2000c2e1d00 */
[----:B------:R-:W-:Y:S02]  /*0d40*/  P2R R57, PR, RZ, 0x8 ;  /* 0x00000008ff397803 */ /* 0x000fe40000000000 */
[----:B------:R-:W-:Y:S02]  /*0d50*/  SEL R43, R14, 0xff800000, P1 ;  /* 0xff8000000e2b7807 */ /* 0x000fe40000800000 */
[----:B------:R-:W-:Y:S01]  /*0d60*/  SEL R14, R15, 0xff800000, P1 ;  /* 0xff8000000f0e7807 */ /* 0x000fe20000800000 */
[----:B------:R-:W-:Y:S01]  /*0d70*/  VIADD R11, R9, 0xffffe86c ;  /* 0xffffe86c090b7836 */ /* 0x000fe20000000000 */
[----:B-1----:R-:W-:-:S03]  /*0d80*/  CS2R R12, SRZ ;  /* 0x00000000000c7805 */ /* 0x002fc6000001ff00 */
[----:B------:R-:W-:Y:S01]  /*0d90*/  IMAD.WIDE R10, R11, 0x4, R2 ;  /* 0x000000040b0a7825 */ /* 0x000fe200078e0202 */
[----:B--2---:R-:W-:Y:S02]  /*0da0*/  SEL R20, R20, 0xff800000, P0 ;  /* 0xff80000014147807 */ /* 0x004fe40000000000 */
[----:B------:R-:W-:Y:S02]  /*0db0*/  SEL R21, R21, 0xff800000, P0 ;  /* 0xff80000015157807 */ /* 0x000fe40000000000 */
[C---:B------:R-:W-:Y:S02]  /*0dc0*/  FSETP.GT.AND P3, PT, R20.reuse, R41, PT ;  /* 0x000000291400720b */ /* 0x040fe40003f64000 */
[----:B------:R-:W-:Y:S02]  /*0dd0*/  FSETP.GT.AND P2, PT, R21, R24, PT ;  /* 0x000000181500720b */ /* 0x000fe40003f44000 */
[----:B------:R-:W-:Y:S02]  /*0de0*/  FSETP.NAN.AND P1, PT, R20, R20, PT ;  /* 0x000000141400720b */ /* 0x000fe40003f28000 */
[----:B------:R-:W-:-:S02]  /*0df0*/  SEL R22, R22, 0xff800000, P0 ;  /* 0xff80000016167807 */ /* 0x000fc40000000000 */
[----:B------:R-:W-:-:S05]  /*0e00*/  P2R R63, PR, RZ, 0x4 ;  /* 0x00000004ff3f7803 */ /* 0x000fca0000000000 */
[----:B------:R-:W-:Y:S02]  /*0e10*/  @!P3 SEL R20, R20, R41, P1 ;  /* 0x000000291414b207 */ /* 0x000fe40000800000 */
[----:B------:R-:W-:-:S04]  /*0e20*/  FSETP.NAN.AND P1, PT, R21, R21, PT ;  /* 0x000000151500720b */ /* 0x000fc80003f28000 */
[----:B------:R-:W-:Y:S02]  /*0e30*/  @!P2 SEL R21, R21, R24, P1 ;  /* 0x000000181515a207 */ /* 0x000fe40000800000 */
[C---:B------:R-:W-:Y:S02]  /*0e40*/  FSETP.GT.AND P2, PT, R22.reuse, R43, PT ;  /* 0x0000002b1600720b */ /* 0x040fe40003f44000 */
[----:B------:R-:W-:Y:S02]  /*0e50*/  FSETP.NAN.AND P1, PT, R22, R22, PT ;  /* 0x000000161600720b */ /* 0x000fe40003f28000 */
[----:B------:R-:W-:Y:S02]  /*0e60*/  SEL R23, R23, 0xff800000, P0 ;  /* 0xff80000017177807 */ /* 0x000fe40000000000 */
[----:B------:R-:W-:-:S07]  /*0e70*/  P2R R66, PR, RZ, 0x4 ;  /* 0x00000004ff427803 */ /* 0x000fce0000000000 */
[----:B------:R-:W-:Y:S02]  /*0e80*/  @!P2 SEL R22, R22, R43, P1 ;  /* 0x0000002b1616a207 */ /* 0x000fe40000800000 */
[C---:B------:R-:W-:Y:S02]  /*0e90*/  FSETP.GT.AND P2, PT, R23.reuse, R14, PT ;  /* 0x0000000e1700720b */ /* 0x040fe40003f44000 */
[----:B------:R-:W-:-:S11]  /*0ea0*/  FSETP.NAN.AND P1, PT, R23, R23, PT ;  /* 0x000000171700720b */ /* 0x000fd60003f28000 */
[----:B------:R-:W-:Y:S02]  /*0eb0*/  @!P2 SEL R23, R23, R14, P1 ;  /* 0x0000000e1717a207 */ /* 0x000fe40000800000 */
[----:B------:R-:W-:-:S06]  /*0ec0*/  CS2R R14, SRZ ;  /* 0x00000000000e7805 */ /* 0x000fcc000001ff00 */
[----:B------:R1:W2:Y:S01]  /*0ed0*/  @P0 LDG.E.EL.128 R12, desc[UR6][R10.64] ;  /* 0x000000060a0c0981 */ /* 0x0002a2000c2e1d00 */
[----:B------:R-:W-:Y:S01]  /*0ee0*/  P2R R67, PR, RZ, 0x4 ;  /* 0x00000004ff437803 */ /* 0x000fe20000000000 */
[----:B-1----:R-:W-:-:S04]  /*0ef0*/  VIADD R11, R9, 0xffffffa0 ;  /* 0xffffffa0090b7836 */ /* 0x002fc80000000000 */
[----:B------:R-:W-:Y:S01]  /*0f00*/  IMAD.WIDE R10, R11, 0x4, R2 ;  /* 0x000000040b0a7825 */ /* 0x000fe200078e0202 */
[----:B--2---:R-:W-:Y:S02]  /*0f10*/  SEL R50, R15, 0xff800000, P0 ;  /* 0xff8000000f327807 */ /* 0x004fe40000000000 */
[----:B------:R-:W-:Y:S02]  /*0f20*/  SEL R43, R14, 0xff800000, P0 ;  /* 0xff8000000e2b7807 */ /* 0x000fe40000000000 */
[----:B------:R-:W-:Y:S02]  /*0f30*/  FSETP.GEU.AND P2, PT, R23, R50, PT ;  /* 0x000000321700720b */ /* 0x000fe40003f4e000 */
[----:B------:R-:W-:Y:S02]  /*0f40*/  FSETP.GEU.AND P1, PT, R22, R43, PT ;  /* 0x0000002b1600720b */ /* 0x000fe40003f2e000 */
[----:B------:R-:W-:Y:S02]  /*0f50*/  SEL R41, R12, 0xff800000, P0 ;  /* 0xff8000000c297807 */ /* 0x000fe40000000000 */
[----:B------:R-:W-:-:S02]  /*0f60*/  SEL R24, R13, 0xff800000, P0 ;  /* 0xff8000000d187807 */ /* 0x000fc40000000000 */
[----:B------:R-:W-:-:S05]  /*0f70*/  FSETP.NAN.AND P0, PT, R50, R50, PT ;  /* 0x000000323200720b */ /* 0x000fca0003f08000 */
[----:B------:R-:W-:Y:S02]  /*0f80*/  @P2 SEL R50, R50, R23, P0 ;  /* 0x0000001732322207 */ /* 0x000fe40000000000 */
[C---:B------:R-:W-:Y:S02]  /*0f90*/  FSETP.NAN.AND P0, PT, R43.reuse, R43, PT ;  /* 0x0000002b2b00720b */ /* 0x040fe40003f08000 */
[----:B------:R-:W-:Y:S02]  /*0fa0*/  P2R R64, PR, RZ, 0x2 ;  /* 0x00000002ff407803 */ /* 0x000fe40000000000 */
[----:B------:R-:W-:Y:S02]  /*0fb0*/  @P1 SEL R43, R43, R22, P0 ;  /* 0x000000162b2b1207 */ /* 0x000fe40000000000 */
[-C--:B------:R-:W-:Y:S02]  /*0fc0*/  FSETP.GEU.AND P1, PT, R21, R24.reuse, PT ;  /* 0x000000181500720b */ /* 0x080fe40003f2e000 */
[----:B------:R-:W-:-:S02]  /*0fd0*/  FSETP.NAN.AND P0, PT, R24, R24, PT ;  /* 0x000000181800720b */ /* 0x000fc40003f08000 */
[----:B------:R-:W-:-:S09]  /*0fe0*/  P2R R65, PR, RZ, 0x2 ;  /* 0x00000002ff417803 */ /* 0x000fd20000000000 */
[----:B------:R-:W-:Y:S02]  /*0ff0*/  @P1 SEL R24, R24, R21, P0 ;  /* 0x0000001518181207 */ /* 0x000fe40000000000 */
[-C--:B------:R-:W-:Y:S02]  /*1000*/  FSETP.GEU.AND P1, PT, R20, R41.reuse, PT ;  /* 0x000000291400720b */ /* 0x080fe40003f2e000 */
[----:B------:R-:W-:-:S11]  /*1010*/  FSETP.NAN.AND P0, PT, R41, R41, PT ;  /* 0x000000292900720b */ /* 0x000fd60003f08000 */
[----:B------:R-:W-:Y:S02]  /*1020*/  @P1 SEL R41, R41, R20, P0 ;  /* 0x0000001429291207 */ /* 0x000fe40000000000 */
[----:B------:R-:W-:-:S04]  /*1030*/  ISETP.GT.AND P0, PT, R17, RZ, PT ;  /* 0x000000ff1100720c */ /* 0x000fc80003f04270 */
[----:B------:R-:W-:-:S04]  /*1040*/  ISETP.GT.AND P0, PT, R16, -0x1, P0 ;  /* 0xffffffff1000780c */ /* 0x000fc80000704270 */
[----:B------:R-:W-:Y:S02]  /*1050*/  ISETP.LT.AND P0, PT, R0, 0x60, P0 ;  /* 0x000000600000780c */ /* 0x000fe40000701270 */
[----:B------:R-:W-:Y:S02]  /*1060*/  CS2R R12, SRZ ;  /* 0x00000000000c7805 */ /* 0x000fe4000001ff00 */
[----:B------:R-:W-:-:S09]  /*1070*/  CS2R R14, SRZ ;  /* 0x00000000000e7805 */ /* 0x000fd2000001ff00 */
[----:B------:R1:W2:Y:S01]  /*1080*/  @P0 LDG.E.EL.128 R12, desc[UR6][R10.64] ;  /* 0x000000060a0c0981 */ /* 0x0002a2000c2e1d00 */
[----:B------:R-:W-:Y:S02]  /*1090*/  P2R R62, PR, RZ, 0x4 ;  /* 0x00000004ff3e7803 */ /* 0x000fe40000000000 */
        /* <DEDUP_REMOVED lines=11> */
[----:B------:R-:W-:Y:S02]  /*1150*/  SEL R21, R13, 0xff800000, P0 ;  /* 0xff8000000d157807 */ /* 0x000fe40000000000 */
[----:B------:R-:W-:-:S07]  /*1160*/  P2R R70, PR, RZ, 0x4 ;  /* 0x00000004ff467803 */ /* 0x000fce0000000000 */
[----:B------:R-:W-:Y:S02]  /*1170*/  @P2 SEL R18, R18, R31, P1 ;  /* 0x0000001f12122207 */ /* 0x000fe40000800000 */
[-C--:B------:R-:W-:Y:S02]  /*1180*/  FSETP.GEU.AND P2, PT, R8, R21.reuse, PT ;  /* 0x000000150800720b */ /* 0x080fe40003f4e000 */
[----:B------:R-:W-:Y:S02]  /*1190*/  FSETP.NAN.AND P1, PT, R21, R21, PT ;  /* 0x000000151500720b */ /* 0x000fe40003f28000 */
[----:B------:R-:W-:-:S09]  /*11a0*/  CS2R R14, SRZ ;  /* 0x00000000000e7805 */ /* 0x000fd2000001ff00 */
[----:B------:R-:W-:Y:S02]  /*11b0*/  @P2 SEL R21, R21, R8, P1 ;  /* 0x0000000815152207 */ /* 0x000fe40000800000 */
[----:B------:R-:W-:Y:S02]  /*11c0*/  SEL R8, R12, 0xff800000, P0 ;  /* 0xff8000000c087807 */ /* 0x000fe40000000000 */
[----:B------:R-:W-:-:S06]  /*11d0*/  CS2R R12, SRZ ;  /* 0x00000000000c7805 */ /* 0x000fcc000001ff00 */
[----:B------:R1:W2:Y:S01]  /*11e0*/  @P0 LDG.E.EL.128 R12, desc[UR6][R10.64] ;  /* 0x000000060a0c0981 */ /* 0x0002a2000c2e1d00 */
[----:B------:R-:W-:Y:S02]  /*11f0*/  P2R R71, PR, RZ, 0x4 ;  /* 0x00000004ff477803 */ /* 0x000fe40000000000 */
[-C--:B------:R-:W-:Y:S02]  /*1200*/  FSETP.GEU.AND P2, PT, R19, R8.reuse, PT ;  /* 0x000000081300720b */ /* 0x080fe40003f4e000 */
[----:B------:R-:W-:Y:S01]  /*1210*/  FSETP.NAN.AND P1, PT, R8, R8, PT ;  /* 0x000000080800720b */ /* 0x000fe20003f28000 */
[----:B-1----:R-:W-:-:S10]  /*1220*/  VIADD R11, R9, 0xffffffa8 ;  /* 0xffffffa8090b7836 */ /* 0x002fd40000000000 */
[----:B------:R-:W-:Y:S01]  /*1230*/  @P2 SEL R8, R8, R19, P1 ;  /* 0x0000001308082207 */ /* 0x000fe20000800000 */
[----:B------:R-:W-:Y:S01]  /*1240*/  IMAD.WIDE R10, R11, 0x4, R2 ;  /* 0x000000040b0a7825 */ /* 0x000fe200078e0202 */
[----:B------:R-:W-:Y:S02]  /*1250*/  P2R R72, PR, RZ, 0x4 ;  /* 0x00000004ff487803 */ /* 0x000fe40000000000 */
[----:B--2---:R-:W-:Y:S02]  /*1260*/  SEL R31, R15, 0xff800000, P0 ;  /* 0xff8000000f1f7807 */ /* 0x004fe40000000000 */
[----:B------:R-:W-:Y:S02]  /*1270*/  SEL R22, R14, 0xff800000, P0 ;  /* 0xff8000000e167807 */ /* 0x000fe40000000000 */
[----:B------:R-:W-:Y:S02]  /*1280*/  CS2R R14, SRZ ;  /* 0x00000000000e7805 */ /* 0x000fe4000001ff00 */
[----:B------:R-:W-:-:S02]  /*1290*/  SEL R19, R13, 0xff800000, P0 ;  /* 0xff8000000d137807 */ /* 0x000fc40000000000 */
[----:B------:R-:W-:Y:S02]  /*12a0*/  SEL R20, R12, 0xff800000, P0 ;  /* 0xff8000000c147807 */ /* 0x000fe40000000000 */
[----:B------:R-:W-:-:S06]  /*12b0*/  CS2R R12, SRZ ;  /* 0x00000000000c7805 */ /* 0x000fcc000001ff00 */
[----:B------:R1:W2:Y:S01]  /*12c0*/  @P0 LDG.E.EL.128 R12, desc[UR6][R10.64] ;  /* 0x000000060a0c0981 */ /* 0x0002a2000c2e1d00 */
        /* <DEDUP_REMOVED lines=15> */
[----:B------:R-:W-:Y:S01]  /*13c0*/  @P2 SEL R20, R20, R29, P1 ;  /* 0x0000001d14142207 */ /* 0x000fe20000800000 */
[----:B-1----:R-:W-:-:S04]  /*13d0*/  VIADD R11, R9, 0xffffffac ;  /* 0xffffffac090b7836 */ /* 0x002fc80000000000 */
[----:B------:R-:W-:Y:S01]  /*13e0*/  IMAD.WIDE R10, R11, 0x4, R2 ;  /* 0x000000040b0a7825 */ /* 0x000fe200078e0202 */
        /* <DEDUP_REMOVED lines=20> */
[----:B------:R-:W-:Y:S02]  /*1530*/  FSETP.NAN.AND P1, PT, R26, R26, PT ;  /* 0x0000001a1a00720b */ /* 0x000fe40003f28000 */
[----:B------:R-:W-:-:S09]  /*1540*/  P2R R79, PR, RZ, 0x4 ;  /* 0x00000004ff4f7803 */ /* 0x000fd20000000000 */
[----:B------:R-:W-:Y:S02]  /*1550*/  @P2 SEL R26, R26, R25, P1 ;  /* 0x000000191a1a2207 */ /* 0x000fe40000800000 */
[----:B------:R-:W-:Y:S02]  /*1560*/  LOP3.LUT R16, R16, R17, RZ, 0xfc, !PT ;  /* 0x0000001110107212 */ /* 0x000fe400078efcff */
[----:B------:R-:W-:Y:S01]  /*1570*/  P2R R61, PR, RZ, 0x8 ;  /* 0x00000008ff3d7803 */ /* 0x000fe20000000000 */
[----:B-1----:R-:W-:Y:S01]  /*1580*/  IMAD.WIDE R10, R9, 0x4, R2 ;  /* 0x00000004090a7825 */ /* 0x002fe200078e0202 */
        /* <DEDUP_REMOVED lines=20> */
[----:B------:R-:W-:-:S04]  /*16d0*/  ISETP.GE.AND P2, PT, R0, 0x60, PT ;  /* 0x000000600000780c */ /* 0x000fc80003f46270 */
[----:B------:R-:W-:Y:S02]  /*16e0*/  ISETP.GT.AND P3, PT, R16, -0x1, !P2 ;  /* 0xffffffff1000780c */ /* 0x000fe40005764270 */
[----:B------:R-:W-:Y:S02]  /*16f0*/  CS2R R12, SRZ ;  /* 0x00000000000c7805 */ /* 0x000fe4000001ff00 */
[----:B------:R-:W-:-:S09]  /*1700*/  CS2R R14, SRZ ;  /* 0x00000000000e7805 */ /* 0x000fd2000001ff00 */
[----:B------:R1:W2:Y:S02]  /*1710*/  @P3 LDG.E.EL.128 R12, desc[UR6][R10.64] ;  /* 0x000000060a0c3981 */ /* 0x0002a4000c2e1d00 */
        /* <DEDUP_REMOVED lines=10> */
[----:B------:R-:W-:Y:S02]  /*17c0*/  CS2R R12, SRZ ;  /* 0x00000000000c7805 */ /* 0x000fe4000001ff00 */
[----:B------:R-:W-:-:S07]  /*17d0*/  SEL R16, R15, 0xff800000, P3 ;  /* 0xff8000000f107807 */ /* 0x000fce0001800000 */
        /* <DEDUP_REMOVED lines=257> */
[----:B------:R1:W2:Y:S02]  /*27f0*/  @P0 LDG.E.EL.128 R12, desc[UR6][R10.64] ;  /* 0x000000060a0c0981 */ /* 0x0002a4000c2e1d00 */
[----:B-1----:R-:W-:-:S04]  /*2800*/  VIADD R11, R9, 0x1800 ;  /* 0x00001800090b7836 */ /* 0x002fc80000000000 */
[----:B------:R-:W-:Y:S01]  /*2810*/  IMAD.WIDE R10, R11, 0x4, R2 ;  /* 0x000000040b0a7825 */ /* 0x000fe200078e0202 */
[----:B------:R-:W-:Y:S02]  /*2820*/  P2R R129, PR, RZ, 0x4 ;  /* 0x00000004ff817803 */ /* 0x000fe40000000000 */
[-C--:B------:R-:W-:Y:S02]  /*2830*/  FSETP.GEU.AND P2, PT, R23, R26.reuse, PT ;  /* 0x0000001a1700720b */ /* 0x080fe40003f4e000 */
[----:B------:R-:W-:Y:S02]  /*2840*/  FSETP.NAN.AND P1, PT, R26, R26, PT ;  /* 0x0000001a1a00720b */ /* 0x000fe40003f28000 */
[----:B------:R-:W-:-:S09]  /*2850*/  P2R R131, PR, RZ, 0x4 ;  /* 0x00000004ff837803 */ /* 0x000fd20000000000 */
[----:B------:R-:W-:Y:S02]  /*2860*/  @P2 SEL R26, R26, R23, P1 ;  /* 0x000000171a1a2207 */ /* 0x000fe40000800000 */
[----:B--2---:R-:W-:Y:S02]  /*2870*/  SEL R96, R15, 0xff800000, P0 ;  /* 0xff8000000f607807 */ /* 0x004fe40000000000 */
[----:B------:R-:W-:Y:S02]  /*2880*/  SEL R89, R12, 0xff800000, P0 ;  /* 0xff8000000c597807 */ /* 0x000fe40000000000 */
[----:B------:R-:W-:Y:S02]  /*2890*/  SEL R92, R13, 0xff800000, P0 ;  /* 0xff8000000d5c7807 */ /* 0x000fe40000000000 */
[----:B------:R-:W-:Y:S02]  /*28a0*/  CS2R R12, SRZ ;  /* 0x00000000000c7805 */ /* 0x000fe4000001ff00 */
[----:B------:R-:W-:-:S02]  /*28b0*/  SEL R93, R14, 0xff800000, P0 ;  /* 0xff8000000e5d7807 */ /* 0x000fc40000000000 */
[----:B------:R-:W-:-:S06]  /*28c0*/  CS2R R14, SRZ ;  /* 0x00000000000e7805 */ /* 0x000fcc000001ff00 */
[----:B------:R1:W2:Y:S01]  /*28d0*/  @P3 LDG.E.EL.128 R12, desc[UR6][R10.64] ;  /* 0x000000060a0c3981 */ /* 0x0002a2000c2e1d00 */
[-C--:B------:R-:W-:Y:S02]  /*28e0*/  FSETP.GEU.AND P2, PT, R27, R96.reuse, PT ;  /* 0x000000601b00720b */ /* 0x080fe40003f4e000 */
[----:B------:R-:W-:Y:S02]  /*28f0*/  FSETP.GEU.AND P1, PT, R24, R93, PT ;  /* 0x0000005d1800720b */ /* 0x000fe40003f2e000 */
[----:B------:R-:W-:Y:S02]  /*2900*/  FSETP.NAN.AND P0, PT, R96, R96, PT ;  /* 0x000000606000720b */ /* 0x000fe40003f08000 */
[----:B------:R-:W-:-:S07]  /*2910*/  P2R R133, PR, RZ, 0x2 ;  /* 0x00000002ff857803 */ /* 0x000fce0000000000 */
[----:B------:R-:W-:Y:S02]  /*2920*/  @P2 SEL R96, R96, R27, P0 ;  /* 0x0000001b60602207 */ /* 0x000fe40000000000 */
[----:B------:R-:W-:-:S04]  /*2930*/  FSETP.NAN.AND P0, PT, R93, R93, PT ;  /* 0x0000005d5d00720b */ /* 0x000fc80003f08000 */
        /* <DEDUP_REMOVED lines=110> */
[----:B--2---:R-:W-:Y:S02]  /*3020*/  SEL R27, R15, 0xff800000, P3 ;  /* 0xff8000000f1b7807 */ /* 0x004fe40001800000 */
[----:B------:R-:W-:Y:S02]  /*3030*/  SEL R25, R14, 0xff800000, P3 ;  /* 0xff8000000e197807 */ /* 0x000fe40001800000 */
[----:B------:R-:W-:Y:S02]  /*3040*/  CS2R R14, SRZ ;  /* 0x00000000000e7805 */ /* 0x000fe4000001ff00 */
[----:B------:R-:W-:Y:S02]  /*3050*/  SEL R24, R13, 0xff800000, P3 ;  /* 0xff8000000d187807 */ /* 0x000fe40001800000 */
[----:B------:R-:W-:-:S02]  /*3060*/  SEL R8, R12, 0xff800000, P3 ;  /* 0xff8000000c087807 */ /* 0x000fc40001800000 */
        /* <DEDUP_REMOVED lines=17> */
[----:B------:R-:W-:Y:S02]  /*3180*/  FSETP.GEU.AND P1, PT, R41, R8, PT ;  /* 0x000000082900720b */ /* 0x000fe40003f2e000 */
[----:B--2---:R-:W-:Y:S02]  /*3190*/  SEL R30, R15, 0xff800000, P3 ;  /* 0xff8000000f1e7807 */ /* 0x004fe40001800000 */
[----:B------:R-:W-:Y:S02]  /*31a0*/  SEL R29, R14, 0xff800000, P3 ;  /* 0xff8000000e1d7807 */ /* 0x000fe40001800000 */
[----:B------:R-:W-:Y:S02]  /*31b0*/  CS2R R14, SRZ ;  /* 0x00000000000e7805 */ /* 0x000fe4000001ff00 */
[----:B------:R-:W-:-:S02]  /*31c0*/  SEL R28, R13, 0xff800000, P3 ;  /* 0xff8000000d1c7807 */ /* 0x000fc40001800000 */
[----:B------:R-:W-:Y:S02]  /*31d0*/  SEL R26, R12, 0xff800000, P3 ;  /* 0xff8000000c1a7807 */ /* 0x000fe40001800000 */
[----:B------:R-:W-:-:S06]  /*31e0*/  CS2R R12, SRZ ;  /* 0x00000000000c7805 */ /* 0x000fcc000001ff00 */
[----:B------:R1:W2:Y:S01]  /*31f0*/  @P3 LDG.E.EL.128 R12, desc[UR6][R10.64] ;  /* 0x000000060a0c3981 */ /* 0x0002a2000c2e1d00 */
[C---:B------:R-:W-:Y:S02]  /*3200*/  FSETP.NAN.AND P0, PT, R8.reuse, R8, PT ;  /* 0x000000080800720b */ /* 0x040fe40003f08000 */
[----:B------:R-:W-:Y:S02]  /*3210*/  P2R R155, PR, RZ, 0x2 ;  /* 0x00000002ff9b7803 */ /* 0x000fe40000000000 */
        /* <DEDUP_REMOVED lines=10> */
[----:B------:R-:W-:-:S11]  /*32c0*/  FSETP.NAN.AND P2, PT, R28, R28, PT ;  /* 0x0000001c1c00720b */ /* 0x000fd60003f48000 */
[----:B------:R-:W-:Y:S02]  /*32d0*/  @P1 SEL R28, R28, R92, P2 ;  /* 0x0000005c1c1c1207 */ /* 0x000fe40001000000 */
[-C--:B------:R-:W-:Y:S02]  /*32e0*/  FSETP.GEU.AND P2, PT, R89, R26.reuse, PT ;  /* 0x0000001a5900720b */ /* 0x080fe40003f4e000 */
[----:B------:R-:W-:Y:S01]  /*32f0*/  FSETP.NAN.AND P4, PT, R26, R26, PT ;  /* 0x0000001a1a00720b */ /* 0x000fe20003f88000 */
[----:B------:R-:W-:Y:S01]  /*3300*/  VIADD R9, R9, 0x186c ;  /* 0x0000186c09097836 */ /* 0x000fe20000000000 */
[----:B-1----:R-:W-:-:S03]  /*3310*/  CS2R R10, SRZ ;  /* 0x00000000000a7805 */ /* 0x002fc6000001ff00 */
[----:B------:R-:W-:-:S06]  /*3320*/  IMAD.WIDE R2, R9, 0x4, R2 ;  /* 0x0000000409027825 */ /* 0x000fcc00078e0202 */
[----:B------:R-:W-:Y:S02]  /*3330*/  @P2 SEL R26, R26, R89, P4 ;  /* 0x000000591a1a2207 */ /* 0x000fe40002000000 */
[----:B--2---:R-:W-:-:S04]  /*3340*/  SEL R12, R12, 0xff800000, P3 ;  /* 0xff8000000c0c7807 */ /* 0x004fc80001800000 */
[-C--:B------:R-:W-:Y:S02]  /*3350*/  FSETP.GEU.AND P5, PT, R8, R12.reuse, PT ;  /* 0x0000000c0800720b */ /* 0x080fe40003fae000 */
[----:B------:R-:W-:-:S11]  /*3360*/  FSETP.NAN.AND P4, PT, R12, R12, PT ;  /* 0x0000000c0c00720b */ /* 0x000fd60003f88000 */
[----:B------:R-:W-:Y:S02]  /*3370*/  @P5 SEL R12, R12, R8, P4 ;  /* 0x000000080c0c5207 */ /* 0x000fe40002000000 */
[----:B------:R-:W-:-:S06]  /*3380*/  CS2R R8, SRZ ;  /* 0x0000000000087805 */ /* 0x000fcc000001ff00 */
[----:B------:R-:W2:Y:S01]  /*3390*/  @P3 LDG.E.EL.128 R8, desc[UR6][R2.64] ;  /* 0x0000000602083981 */ /* 0x000ea2000c2e1d00 */
[----:B------:R-:W-:Y:S02]  /*33a0*/  P2R R92, PR, RZ, 0x4 ;  /* 0x00000004ff5c7803 */ /* 0x000fe40000000000 */
[----:B------:R-:W-:-:S04]  /*33b0*/  ISETP.NE.AND P2, PT, R52, RZ, PT ;  /* 0x000000ff3400720c */ /* 0x000fc80003f45270 */
[----:B------:R-:W-:Y:S02]  /*33c0*/  P2R R163, PR, RZ, 0x4 ;  /* 0x00000004ffa37803 */ /* 0x000fe40000000000 */
[----:B------:R-:W-:-:S04]  /*33d0*/  ISETP.NE.AND P2, PT, R40, RZ, PT ;  /* 0x000000ff2800720c */ /* 0x000fc80003f45270 */
[----:B------:R-:W-:Y:S02]  /*33e0*/  P2R R162, PR, RZ, 0x4 ;  /* 0x00000004ffa27803 */ /* 0x000fe40000000000 */
[----:B------:R-:W-:Y:S02]  /*33f0*/  ISETP.NE.AND P2, PT, R39, RZ, PT ;  /* 0x000000ff2700720c */ /* 0x000fe40003f45270 */
[----:B------:R-:W-:Y:S02]  /*3400*/  SEL R13, R13, 0xff800000, P3 ;  /* 0xff8000000d0d7807 */ /* 0x000fe40001800000 */
[----:B------:R-:W-:Y:S02]  /*3410*/  P2R R161, PR, RZ, 0x4 ;  /* 0x00000004ffa17803 */ /* 0x000fe40000000000 */
[----:B------:R-:W-:Y:S02]  /*3420*/  P2R R41, PR, RZ, 0x1 ;  /* 0x00000001ff297803 */ /* 0x000fe40000000000 */
[----:B------:R-:W-:-:S02]  /*3430*/  ISETP.NE.AND P2, PT, R38, RZ, PT ;  /* 0x000000ff2600720c */ /* 0x000fc40003f45270 */
[-C--:B------:R-:W-:Y:S02]  /*3440*/  FSETP.GEU.AND P0, PT, R24, R13.reuse, PT ;  /* 0x0000000d1800720b */ /* 0x080fe40003f0e000 */
[----:B------:R-:W-:Y:S02]  /*3450*/  P2R R160, PR, RZ, 0x4 ;  /* 0x00000004ffa07803 */ /* 0x000fe40000000000 */
[----:B------:R-:W-:Y:S02]  /*3460*/  ISETP.NE.AND P2, PT, R61, RZ, PT ;  /* 0x000000ff3d00720c */ /* 0x000fe40003f45270 */
[----:B------:R-:W-:Y:S02]  /*3470*/  FSETP.NAN.AND P4, PT, R13, R13, PT ;  /* 0x0000000d0d00720b */ /* 0x000fe40003f88000 */
[----:B------:R-:W-:Y:S02]  /*3480*/  P2R R159, PR, RZ, 0x4 ;  /* 0x00000004ff9f7803 */ /* 0x000fe40000000000 */
[----:B------:R-:W-:-:S02]  /*3490*/  ISETP.NE.AND P2, PT, R63, RZ, PT ;  /* 0x000000ff3f00720c */ /* 0x000fc40003f45270 */
[----:B------:R-:W-:Y:S02]  /*34a0*/  SEL R14, R14, 0xff800000, P3 ;  /* 0xff8000000e0e7807 */ /* 0x000fe40001800000 */
[----:B------:R-:W-:Y:S02]  /*34b0*/  P2R R96, PR, RZ, 0x1 ;  /* 0x00000001ff607803 */ /* 0x000fe40000000000 */
[----:B------:R-:W-:Y:S02]  /*34c0*/  @P0 SEL R13, R13, R24, P4 ;  /* 0x000000180d0d0207 */ /* 0x000fe40002000000 */
[----:B------:R-:W-:Y:S02]  /*34d0*/  P2R R158, PR, RZ, 0x4 ;  /* 0x00000004ff9e7803 */ /* 0x000fe40000000000 */
[----:B------:R-:W-:Y:S02]  /*34e0*/  FSETP.GEU.AND P0, PT, R25, R14, PT ;  /* 0x0000000e1900720b */ /* 0x000fe40003f0e000 */
[----:B------:R-:W-:-:S04]  /*34f0*/  ISETP.NE.AND P2, PT, R66, RZ, PT ;  /* 0x000000ff4200720c */ /* 0x000fc80003f45270 */
[----:B------:R-:W-:Y:S02]  /*3500*/  P2R R157, PR, RZ, 0x4 ;  /* 0x00000004ff9d7803 */ /* 0x000fe40000000000 */
[----:B------:R-:W-:Y:S02]  /*3510*/  ISETP.NE.AND P2, PT, R67, RZ, PT ;  /* 0x000000ff4300720c */ /* 0x000fe40003f45270 */
[----:B------:R-:W-:Y:S02]  /*3520*/  FSETP.NAN.AND P4, PT, R14, R14, PT ;  /* 0x0000000e0e00720b */ /* 0x000fe40003f88000 */
[----:B------:R-:W-:Y:S02]  /*3530*/  P2R R66, PR, RZ, 0x4 ;  /* 0x00000004ff427803 */ /* 0x000fe40000000000 */
[----:B------:R-:W-:Y:S02]  /*3540*/  SEL R15, R15, 0xff800000, P3 ;  /* 0xff8000000f0f7807 */ /* 0x000fe40001800000 */
[----:B------:R-:W-:-:S02]  /*3550*/  ISETP.NE.AND P2, PT, R53, RZ, PT ;  /* 0x000000ff3500720c */ /* 0x000fc40003f45270 */
[----:B------:R-:W-:Y:S02]  /*3560*/  P2R R87, PR, RZ, 0x1 ;  /* 0x00000001ff577803 */ /* 0x000fe40000000000 */
[----:B------:R-:W-:Y:S02]  /*3570*/  @P0 SEL R14, R14, R25, P4 ;  /* 0x000000190e0e0207 */ /* 0x000fe40002000000 */
[----:B------:R-:W-:Y:S02]  /*3580*/  FSETP.GEU.AND P0, PT, R27, R15, PT ;  /* 0x0000000f1b00720b */ /* 0x000fe40003f0e000 */
[----:B------:R-:W-:Y:S02]  /*3590*/  P2R R63, PR, RZ, 0x4 ;  /* 0x00000004ff3f7803 */ /* 0x000fe40000000000 */
[----:B------:R-:W-:-:S04]  /*35a0*/  ISETP.NE.AND P2, PT, R54, RZ, PT ;  /* 0x000000ff3600720c */ /* 0x000fc80003f45270 */
[----:B------:R-:W-:Y:S02]  /*35b0*/  P2R R61, PR, RZ, 0x4 ;  /* 0x00000004ff3d7803 */ /* 0x000fe40000000000 */
[----:B------:R-:W-:Y:S02]  /*35c0*/  ISETP.NE.AND P2, PT, R55, RZ, PT ;  /* 0x000000ff3700720c */ /* 0x000fe40003f45270 */
[C---:B------:R-:W-:Y:S02]  /*35d0*/  FSETP.NAN.AND P4, PT, R15.reuse, R15, PT ;  /* 0x0000000f0f00720b */ /* 0x040fe40003f88000 */
[----:B------:R-:W-:Y:S02]  /*35e0*/  P2R R54, PR, RZ, 0x4 ;  /* 0x00000004ff367803 */ /* 0x000fe40000000000 */
[----:B------:R-:W-:Y:S02]  /*35f0*/  ISETP.NE.AND P2, PT, R58, RZ, PT ;  /* 0x000000ff3a00720c */ /* 0x000fe40003f45270 */
[----:B------:R-:W-:-:S02]  /*3600*/  @P0 SEL R15, R15, R27, P4 ;  /* 0x0000001b0f0f0207 */ /* 0x000fc40002000000 */
[----:B------:R-:W-:Y:S02]  /*3610*/  P2R R53, PR, RZ, 0x4 ;  /* 0x00000004ff357803 */ /* 0x000fe40000000000 */
[----:B------:R-:W-:-:S04]  /*3620*/  ISETP.NE.AND P2, PT, R44, RZ, PT ;  /* 0x000000ff2c00720c */ /* 0x000fc80003f45270 */
[----:B------:R-:W-:Y:S02]  /*3630*/  P2R R52, PR, RZ, 0x4 ;  /* 0x00000004ff347803 */ /* 0x000fe40000000000 */
[----:B------:R-:W-:Y:S02]  /*3640*/  ISETP.NE.AND P2, PT, R46, RZ, PT ;  /* 0x000000ff2e00720c */ /* 0x000fe40003f45270 */
[----:B------:R-:W-:Y:S02]  /*3650*/  P2R R93, PR, RZ, 0x20 ;  /* 0x00000020ff5d7803 */ /* 0x000fe40000000000 */
[----:B------:R-:W-:Y:S02]  /*3660*/  P2R R39, PR, RZ, 0x4 ;  /* 0x00000004ff277803 */ /* 0x000fe40000000000 */
[----:B------:R-:W-:-:S04]  /*3670*/  ISETP.NE.AND P2, PT, R48, RZ, PT ;  /* 0x000000ff3000720c */ /* 0x000fc80003f45270 */
        /* <DEDUP_REMOVED lines=11> */
[----:B--2---:R-:W-:Y:S02]  /*3730*/  SEL R8, R8, 0xff800000, P3 ;  /* 0xff80000008087807 */ /* 0x004fe40001800000 */
[----:B------:R-:W-:Y:S02]  /*3740*/  SEL R9, R9, 0xff800000, P3 ;  /* 0xff80000009097807 */ /* 0x000fe40001800000 */
[----:B------:R-:W-:Y:S02]  /*3750*/  SEL R10, R10, 0xff800000, P3 ;  /* 0xff8000000a0a7807 */ /* 0x000fe40001800000 */
[----:B------:R-:W-:Y:S02]  /*3760*/  SEL R11, R11, 0xff800000, P3 ;  /* 0xff8000000b0b7807 */ /* 0x000fe40001800000 */
[----:B------:R-:W-:-:S02]  /*3770*/  FSETP.GEU.AND P3, PT, R26, R8, PT ;  /* 0x000000081a00720b */ /* 0x000fc40003f6e000 */
[----:B------:R-:W-:-:S11]  /*3780*/  FSETP.NAN.AND P4, PT, R8, R8, PT ;  /* 0x000000080800720b */ /* 0x000fd60003f88000 */
[----:B------:R-:W-:Y:S02]  /*3790*/  @P3 SEL R8, R8, R26, P4 ;  /* 0x0000001a08083207 */ /* 0x000fe40002000000 */
[-C--:B------:R-:W-:Y:S02]  /*37a0*/  FSETP.GEU.AND P4, PT, R28, R9.reuse, PT ;  /* 0x000000091c00720b */ /* 0x080fe40003f8e000 */
        /* <DEDUP_REMOVED lines=8> */
[----:B------:R-:W-:-:S04]  /*3830*/  ISETP.NE.AND P2, PT, R24, RZ, PT ;  /* 0x000000ff1800720c */ /* 0x000fc80003f45270 */
[----:B------:R-:W-:Y:S02]  /*3840*/  SEL R2, RZ, 0x1, !P2 ;  /* 0x00000001ff027807 */ /* 0x000fe40005000000 */
        /* <DEDUP_REMOVED lines=20> */
[----:B------:R-:W-:Y:S02]  /*3990*/  ISETP.NE.AND P2, PT, R63, RZ, PT ;  /* 0x000000ff3f00720c */ /* 0x000fe40003f45270 */
[----:B------:R-:W-:Y:S02]  /*39a0*/  P2R R46, PR, RZ, 0x20 ;  /* 0x00000020ff2e7803 */ /* 0x000fe40000000000 */
[----:B------:R-:W-:Y:S02]  /*39b0*/  SEL R33, RZ, 0x1, !P2 ;  /* 0x00000001ff217807 */ /* 0x000fe40005000000 */
[----:B------:R-:W-:Y:S02]  /*39c0*/  ISETP.NE.AND P5, PT, R45, RZ, PT ;  /* 0x000000ff2d00720c */ /* 0x000fe40003fa5270 */
[----:B------:R-:W-:-:S02]  /*39d0*/  ISETP.NE.AND P2, PT, R66, RZ, PT ;  /* 0x000000ff4200720c */ /* 0x000fc40003f45270 */
[----:B------:R-:W-:Y:S02]  /*39e0*/  P2R R45, PR, RZ, 0x40 ;  /* 0x00000040ff2d7803 */ /* 0x000fe40000000000 */
[----:B------:R-:W-:Y:S02]  /*39f0*/  ISETP.NE.AND P6, PT, R34, RZ, PT ;  /* 0x000000ff2200720c */ /* 0x000fe40003fc5270 */
[----:B------:R-:W-:Y:S02]  /*3a00*/  SEL R34, RZ, 0x1, !P2 ;  /* 0x00000001ff227807 */ /* 0x000fe40005000000 */
[----:B------:R-:W-:Y:S02]  /*3a10*/  ISETP.NE.AND P2, PT, R157, RZ, PT ;  /* 0x000000ff9d00720c */ /* 0x000fe40003f45270 */
[----:B------:R-:W-:Y:S02]  /*3a20*/  SEL R25, R25, 0x2, P6 ;  /* 0x0000000219197807 */ /* 0x000fe40003000000 */
[----:B------:R-:W-:-:S02]  /*3a30*/  ISETP.NE.AND P6, PT, R84, RZ, PT ;  /* 0x000000ff5400720c */ /* 0x000fc40003fc5270 */
[----:B------:R-:W-:Y:S02]  /*3a40*/  SEL R35, RZ, 0x1, !P2 ;  /* 0x00000001ff237807 */ /* 0x000fe40005000000 */
[----:B------:R-:W-:Y:S02]  /*3a50*/  ISETP.NE.AND P2, PT, R158, RZ, PT ;  /* 0x000000ff9e00720c */ /* 0x000fe40003f45270 */
        /* <DEDUP_REMOVED lines=15> */
[----:B------:R-:W-:Y:S02]  /*3b50*/  ISETP.NE.AND P6, PT, R78, RZ, PT ;  /* 0x000000ff4e00720c */ /* 0x000fe40003fc5270 */
[----:B------:R-:W-:Y:S02]  /*3b60*/  P2R R89, PR, RZ, 0x1 ;  /* 0x00000001ff597803 */ /* 0x000fe40000000000 */
[----:B------:R-:W-:Y:S02]  /*3b70*/  ISETP.NE.AND P0, PT, R60, RZ, PT ;  /* 0x000000ff3c00720c */ /* 0x000fe40003f05270 */
[----:B------:R-:W-:Y:S02]  /*3b80*/  P2R R60, PR, RZ, 0x40 ;  /* 0x00000040ff3c7803 */ /* 0x000fe40000000000 */
[----:B------:R-:W-:-:S02]  /*3b90*/  ISETP.NE.AND P6, PT, R42, RZ, PT ;  /* 0x000000ff2a00720c */ /* 0x000fc40003fc5270 */
[----:B------:R-:W-:Y:S02]  /*3ba0*/  P2R R86, PR, RZ, 0x2 ;  /* 0x00000002ff567803 */ /* 0x000fe40000000000 */
        /* <DEDUP_REMOVED lines=35> */
[----:B------:R-:W-:Y:S02]  /*3de0*/  SEL R32, R32, 0x2, P6 ;  /* 0x0000000220207807 */ /* 0x000fe40003000000 */
[----:B------:R-:W-:-:S04]  /*3df0*/  ISETP.NE.AND P6, PT, R38, RZ, PT ;  /* 0x000000ff2600720c */ /* 0x000fc80003fc5270 */
[----:B------:R-:W-:Y:S02]  /*3e00*/  SEL R33, R33, 0x2, P6 ;  /* 0x0000000221217807 */ /* 0x000fe40003000000 */
[----:B------:R-:W-:-:S04]  /*3e10*/  ISETP.NE.AND P6, PT, R39, RZ, PT ;  /* 0x000000ff2700720c */ /* 0x000fc80003fc5270 */
[----:B------:R-:W-:Y:S02]  /*3e20*/  SEL R34, R34, 0x2, P6 ;  /* 0x0000000222227807 */ /* 0x000fe40003000000 */
[----:B------:R-:W-:Y:S02]  /*3e30*/  ISETP.NE.AND P6, PT, R42, RZ, PT ;  /* 0x000000ff2a00720c */ /* 0x000fe40003fc5270 */
[----:B------:R-:W-:Y:S02]  /*3e40*/  SEL R36, RZ, 0x1, !P2 ;  /* 0x00000001ff247807 */ /* 0x000fe40005000000 */
[----:B------:R-:W-:Y:S02]  /*3e50*/  SEL R35, R35, 0x2, P6 ;  /* 0x0000000223237807 */ /* 0x000fe40003000000 */
[----:B------:R-:W-:Y:S02]  /*3e60*/  ISETP.NE.AND P6, PT, R43, RZ, PT ;  /* 0x000000ff2b00720c */ /* 0x000fe40003fc5270 */
[----:B------:R-:W-:-:S02]  /*3e70*/  ISETP.NE.AND P2, PT, R159, RZ, PT ;  /* 0x000000ff9f00720c */ /* 0x000fc40003f45270 */
[----:B------:R-:W-:Y:S02]  /*3e80*/  SEL R36, R36, 0x2, P6 ;  /* 0x0000000224247807 */ /* 0x000fe40003000000 */
[----:B------:R-:W-:Y:S02]  /*3e90*/  SEL R37, RZ, 0x1, !P2 ;  /* 0x00000001ff257807 */ /* 0x000fe40005000000 */
[----:B------:R-:W-:Y:S02]  /*3ea0*/  ISETP.NE.AND P6, PT, R47, RZ, PT ;  /* 0x000000ff2f00720c */ /* 0x000fe40003fc5270 */
[----:B------:R-:W-:Y:S02]  /*3eb0*/  ISETP.NE.AND P2, PT, R160, RZ, PT ;  /* 0x000000ffa000720c */ /* 0x000fe40003f45270 */
[----:B------:R-:W-:Y:S02]  /*3ec0*/  SEL R37, R37, 0x2, P6 ;  /* 0x0000000225257807 */ /* 0x000fe40003000000 */
[----:B------:R-:W-:-:S02]  /*3ed0*/  SEL R2, R2, 0x2, P2 ;  /* 0x0000000202027807 */ /* 0x000fc40001000000 */
[----:B------:R-:W-:Y:S02]  /*3ee0*/  ISETP.NE.AND P6, PT, R48, RZ, PT ;  /* 0x000000ff3000720c */ /* 0x000fe40003fc5270 */
[----:B------:R-:W-:Y:S02]  /*3ef0*/  ISETP.NE.AND P2, PT, R161, RZ, PT ;  /* 0x000000ffa100720c */ /* 0x000fe40003f45270 */
[----:B------:R-:W-:Y:S02]  /*3f00*/  SEL R2, R2, 0x3, P6 ;  /* 0x0000000302027807 */ /* 0x000fe40003000000 */
[----:B------:R-:W-:Y:S02]  /*3f10*/  SEL R3, R3, 0x2, P2 ;  /* 0x0000000203037807 */ /* 0x000fe40001000000 */
[----:B------:R-:W-:Y:S02]  /*3f20*/  ISETP.NE.AND P6, PT, R49, RZ, PT ;  /* 0x000000ff3100720c */ /* 0x000fe40003fc5270 */
[----:B------:R-:W-:-:S02]  /*3f30*/  ISETP.NE.AND P2, PT, R162, RZ, PT ;  /* 0x000000ffa200720c */ /* 0x000fc40003f45270 */
[----:B------:R-:W-:Y:S02]  /*3f40*/  SEL R3, R3, 0x3, P6 ;  /* 0x0000000303037807 */ /* 0x000fe40003000000 */
[----:B------:R-:W-:Y:S02]  /*3f50*/  SEL R24, R24, 0x2, P2 ;  /* 0x0000000218187807 */ /* 0x000fe40001000000 */
[----:B------:R-:W-:-:S04]  /*3f60*/  ISETP.NE.AND P6, PT, R50, RZ, PT ;  /* 0x000000ff3200720c */ /* 0x000fc80003fc5270 */
[----:B------:R-:W-:Y:S02]  /*3f70*/  SEL R24, R24, 0x3, P6 ;  /* 0x0000000318187807 */ /* 0x000fe40003000000 */
[----:B------:R-:W-:Y:S02]  /*3f80*/  ISETP.NE.AND P6, PT, R51, RZ, PT ;  /* 0x000000ff3300720c */ /* 0x000fe40003fc5270 */
[----:B------:R-:W-:Y:S02]  /*3f90*/  SEL R26, R26, 0x2, P5 ;  /* 0x000000021a1a7807 */ /* 0x000fe40002800000 */
[----:B------:R-:W-:Y:S02]  /*3fa0*/  SEL R25, R25, 0x3, P6 ;  /* 0x0000000319197807 */ /* 0x000fe40003000000 */
[----:B------:R-:W-:Y:S02]  /*3fb0*/  ISETP.NE.AND P6, PT, R52, RZ, PT ;  /* 0x000000ff3400720c */ /* 0x000fe40003fc5270 */
[----:B------:R-:W-:-:S02]  /*3fc0*/  SEL R27, R27, 0x2, P4 ;  /* 0x000000021b1b7807 */ /* 0x000fc40002000000 */
[----:B------:R-:W-:Y:S02]  /*3fd0*/  SEL R26, R26, 0x3, P6 ;  /* 0x000000031a1a7807 */ /* 0x000fe40003000000 */
[----:B------:R-:W-:Y:S02]  /*3fe0*/  ISETP.NE.AND P6, PT, R53, RZ, PT ;  /* 0x000000ff3500720c */ /* 0x000fe40003fc5270 */
[----:B------:R-:W-:Y:S02]  /*3ff0*/  SEL R28, R28, 0x2, P3 ;  /* 0x000000021c1c7807 */ /* 0x000fe40001800000 */
[----:B------:R-:W-:Y:S02]  /*4000*/  SEL R27, R27, 0x3, P6 ;  /* 0x000000031b1b7807 */ /* 0x000fe40003000000 */
[----:B------:R-:W-:Y:S02]  /*4010*/  ISETP.NE.AND P6, PT, R54, RZ, PT ;  /* 0x000000ff3600720c */ /* 0x000fe40003fc5270 */
[----:B------:R-:W-:-:S02]  /*4020*/  ISETP.NE.AND P2, PT, R163, RZ, PT ;  /* 0x000000ffa300720c */ /* 0x000fc40003f45270 */
[----:B------:R-:W-:Y:S02]  /*4030*/  SEL R28, R28, 0x3, P6 ;  /* 0x000000031c1c7807 */ /* 0x000fe40003000000 */
[----:B------:R-:W-:Y:S02]  /*4040*/  SEL R29, R29, 0x2, P2 ;  /* 0x000000021d1d7807 */ /* 0x000fe40001000000 */
[----:B------:R-:W-:Y:S02]  /*4050*/  ISETP.NE.AND P6, PT, R55, RZ, PT ;  /* 0x000000ff3700720c */ /* 0x000fe40003fc5270 */
[----:B------:R-:W-:Y:S02]  /*4060*/  SEL R30, R30, 0x2, P1 ;  /* 0x000000021e1e7807 */ /* 0x000fe40000800000 */
[----:B------:R-:W-:Y:S02]  /*4070*/  SEL R29, R29, 0x3, P6 ;  /* 0x000000031d1d7807 */ /* 0x000fe40003000000 */
[----:B------:R-:W-:-:S02]  /*4080*/  ISETP.NE.AND P6, PT, R58, RZ, PT ;  /* 0x000000ff3a00720c */ /* 0x000fc40003fc5270 */
[----:B------:R-:W-:Y:S02]  /*4090*/  SEL R31, R31, 0x2, P0 ;  /* 0x000000021f1f7807 */ /* 0x000fe40000000000 */
[----:B------:R-:W-:Y:S02]  /*40a0*/  SEL R30, R30, 0x3, P6 ;  /* 0x000000031e1e7807 */ /* 0x000fe40003000000 */
[----:B------:R-:W-:-:S04]  /*40b0*/  ISETP.NE.AND P6, PT, R59, RZ, PT ;  /* 0x000000ff3b00720c */ /* 0x000fc80003fc5270 */
        /* <DEDUP_REMOVED lines=77> */
[----:B------:R-:W-:Y:S02]  /*4590*/  ISETP.NE.AND P6, PT, R47, RZ, PT ;  /* 0x000000ff2f00720c */ /* 0x000fe40003fc5270 */
[----:B------:R-:W-:Y:S02]  /*45a0*/  ISETP.NE.AND P5, PT, R85, RZ, PT ;  /* 0x000000ff5500720c */ /* 0x000fe40003fa5270 */
[----:B------:R-:W-:Y:S02]  /*45b0*/  SEL R36, R36, 0x4, P6 ;  /* 0x0000000424247807 */ /* 0x000fe40003000000 */
[----:B------:R-:W-:Y:S02]  /*45c0*/  ISETP.NE.AND P6, PT, R48, RZ, PT ;  /* 0x000000ff3000720c */ /* 0x000fe40003fc5270 */
[----:B------:R-:W-:-:S02]  /*45d0*/  SEL R2, R2, 0x4, P5 ;  /* 0x0000000402027807 */ /* 0x000fc40002800000 */
        /* <DEDUP_REMOVED lines=11> */
[----:B------:R-:W-:Y:S02]  /*4690*/  ISETP.NE.AND P6, PT, R53, RZ, PT ;  /* 0x000000ff3500720c */ /* 0x000fe40003fc5270 */
[----:B------:R-:W-:Y:S02]  /*46a0*/  ISETP.NE.AND P2, PT, R91, RZ, PT ;  /* 0x000000ff5b00720c */ /* 0x000fe40003f45270 */
[----:B------:R-:W-:Y:S02]  /*46b0*/  SEL R26, R26, 0x5, P6 ;  /* 0x000000051a1a7807 */ /* 0x000fe40003000000 */
[----:B------:R-:W-:Y:S02]  /*46c0*/  SEL R27, R27, 0x4, P2 ;  /* 0x000000041b1b7807 */ /* 0x000fe40001000000 */
[----:B------:R-:W-:-:S02]  /*46d0*/  ISETP.NE.AND P6, PT, R54, RZ, PT ;  /* 0x000000ff3600720c */ /* 0x000fc40003fc5270 */
[----:B------:R-:W-:Y:S02]  /*46e0*/  ISETP.NE.AND P3, PT, R90, RZ, PT ;  /* 0x000000ff5a00720c */ /* 0x000fe40003f65270 */
[----:B------:R-:W-:Y:S02]  /*46f0*/  SEL R27, R27, 0x5, P6 ;  /* 0x000000051b1b7807 */ /* 0x000fe40003000000 */
[----:B------:R-:W-:Y:S02]  /*4700*/  SEL R28, R28, 0x4, P3 ;  /* 0x000000041c1c7807 */ /* 0x000fe40001800000 */
[----:B------:R-:W-:Y:S02]  /*4710*/  ISETP.NE.AND P6, PT, R55, RZ, PT ;  /* 0x000000ff3700720c */ /* 0x000fe40003fc5270 */
[----:B------:R-:W-:Y:S02]  /*4720*/  ISETP.NE.AND P4, PT, R88, RZ, PT ;  /* 0x000000ff5800720c */ /* 0x000fe40003f85270 */
[----:B------:R-:W-:-:S02]  /*4730*/  SEL R28, R28, 0x5, P6 ;  /* 0x000000051c1c7807 */ /* 0x000fc40003000000 */
        /* <DEDUP_REMOVED lines=8> */
[----:B------:R-:W-:Y:S02]  /*47c0*/  ISETP.NE.AND P2, PT, R154, RZ, PT ;  /* 0x000000ff9a00720c */ /* 0x000fe40003f45270 */
[----:B------:R-:W-:Y:S02]  /*47d0*/  SEL R31, R31, 0x5, P6 ;  /* 0x000000051f1f7807 */ /* 0x000fe40003000000 */
        /* <DEDUP_REMOVED lines=19> */
[----:B------:R-:W-:Y:S02]  /*4910*/  ISETP.NE.AND P0, PT, R95, RZ, PT ;  /* 0x000000ff5f00720c */ /* 0x000fe40003f05270 */
[----:B------:R-:W-:Y:S02]  /*4920*/  P2R R50, PR, RZ, 0x4 ;  /* 0x00000004ff327803 */ /* 0x000fe40000000000 */
[----:B------:R-:W-:Y:S02]  /*4930*/  ISETP.NE.AND P2, PT, R136, RZ, PT ;  /* 0x000000ff8800720c */ /* 0x000fe40003f45270 */
[----:B------:R-:W-:-:S02]  /*4940*/  SEL R32, R32, 0x5, P6 ;  /* 0x0000000520207807 */ /* 0x000fc40003000000 */
[----:B------:R-:W-:Y:S02]  /*4950*/  SEL R33, R33, 0x4, P0 ;  /* 0x0000000421217807 */ /* 0x000fe40000000000 */
[----:B------:R-:W-:Y:S02]  /*4960*/  ISETP.NE.AND P6, PT, R60, RZ, PT ;  /* 0x000000ff3c00720c */ /* 0x000fe40003fc5270 */
[----:B------:R-:W-:Y:S02]  /*4970*/  P2R R49, PR, RZ, 0x4 ;  /* 0x00000004ff317803 */ /* 0x000fe40000000000 */
[----:B------:R-:W-:Y:S02]  /*4980*/  ISETP.NE.AND P2, PT, R135, RZ, PT ;  /* 0x000000ff8700720c */ /* 0x000fe40003f45270 */
[----:B------:R-:W-:Y:S02]  /*4990*/  SEL R33, R33, 0x5, P6 ;  /* 0x0000000521217807 */ /* 0x000fe40003000000 */
[----:B------:R-:W-:-:S02]  /*49a0*/  ISETP.NE.AND P6, PT, R61, RZ, PT ;  /* 0x000000ff3d00720c */ /* 0x000fc40003fc5270 */
[----:B------:R-:W-:Y:S02]  /*49b0*/  P2R R48, PR, RZ, 0x4 ;  /* 0x00000004ff307803 */ /* 0x000fe40000000000 */
[----:B------:R-:W-:Y:S02]  /*49c0*/  ISETP.NE.AND P2, PT, R134, RZ, PT ;  /* 0x000000ff8600720c */ /* 0x000fe40003f45270 */
[----:B------:R-:W-:Y:S02]  /*49d0*/  SEL R37, R37, 0x5, P6 ;  /* 0x0000000525257807 */ /* 0x000fe40003000000 */
[----:B------:R-:W-:Y:S02]  /*49e0*/  ISETP.NE.AND P6, PT, R62, RZ, PT ;  /* 0x000000ff3e00720c */ /* 0x000fe40003fc5270 */
[----:B------:R-:W-:Y:S02]  /*49f0*/  P2R R47, PR, RZ, 0x4 ;  /* 0x00000004ff2f7803 */ /* 0x000fe40000000000 */
[----:B------:R-:W-:-:S02]  /*4a00*/  ISETP.NE.AND P2, PT, R133, RZ, PT ;  /* 0x000000ff8500720c */ /* 0x000fc40003f45270 */
[----:B------:R-:W-:Y:S02]  /*4a10*/  SEL R36, R36, 0x5, P6 ;  /* 0x0000000524247807 */ /* 0x000fe40003000000 */
[----:B------:R-:W-:Y:S02]  /*4a20*/  ISETP.NE.AND P6, PT, R63, RZ, PT ;  /* 0x000000ff3f00720c */ /* 0x000fe40003fc5270 */
[----:B------:R-:W-:Y:S02]  /*4a30*/  ISETP.NE.AND P4, PT, R123, RZ, PT ;  /* 0x000000ff7b00720c */ /* 0x000fe40003f85270 */
[----:B------:R-:W-:Y:S02]  /*4a40*/  P2R R43, PR, RZ, 0x4 ;  /* 0x00000004ff2b7803 */ /* 0x000fe40000000000 */
[----:B------:R-:W-:Y:S02]  /*4a50*/  ISETP.NE.AND P2, PT, R132, RZ, PT ;  /* 0x000000ff8400720c */ /* 0x000fe40003f45270 */
[----:B------:R-:W-:-:S02]  /*4a60*/  SEL R38, R35, 0x5, P6 ;  /* 0x0000000523267807 */ /* 0x000fc40003000000 */
[----:B------:R-:W-:Y:S02]  /*4a70*/  ISETP.NE.AND P6, PT, R64, RZ, PT ;  /* 0x000000ff4000720c */ /* 0x000fe40003fc5270 */
[----:B------:R-:W-:Y:S02]  /*4a80*/  SEL R2, R2, 0x6, P4 ;  /* 0x0000000602027807 */ /* 0x000fe40002000000 */
[----:B------:R-:W-:Y:S02]  /*4a90*/  ISETP.NE.AND P4, PT, R127, RZ, PT ;  /* 0x000000ff7f00720c */ /* 0x000fe40003f85270 */
[----:B------:R-:W-:Y:S02]  /*4aa0*/  P2R R42, PR, RZ, 0x4 ;  /* 0x00000004ff2a7803 */ /* 0x000fe40000000000 */
[----:B------:R-:W-:Y:S02]  /*4ab0*/  ISETP.NE.AND P2, PT, R131, RZ, PT ;  /* 0x000000ff8300720c */ /* 0x000fe40003f45270 */
[----:B------:R-:W-:-:S02]  /*4ac0*/  SEL R39, R34, 0x5, P6 ;  /* 0x0000000522277807 */ /* 0x000fc40003000000 */
        /* <DEDUP_REMOVED lines=12> */
[----:B------:R-:W-:-:S02]  /*4b90*/  ISETP.NE.AND P6, PT, R65, RZ, PT ;  /* 0x000000ff4100720c */ /* 0x000fc40003fc5270 */
[----:B------:R-:W-:Y:S02]  /*4ba0*/  SEL R2, R2, 0x7, P2 ;  /* 0x0000000702027807 */ /* 0x000fe40001000000 */
[----:B------:R-:W-:Y:S02]  /*4bb0*/  SEL R25, R25, 0x6, P6 ;  /* 0x0000000619197807 */ /* 0x000fe40003000000 */
[----:B------:R-:W-:Y:S02]  /*4bc0*/  SEL R3, R3, 0x6, P5 ;  /* 0x0000000603037807 */ /* 0x000fe40002800000 */
[----:B------:R-:W-:Y:S02]  /*4bd0*/  ISETP.NE.AND P2, PT, R50, RZ, PT ;  /* 0x000000ff3200720c */ /* 0x000fe40003f45270 */
[----:B------:R-:W-:Y:S02]  /*4be0*/  ISETP.NE.AND P6, PT, R66, RZ, PT ;  /* 0x000000ff4200720c */ /* 0x000fe40003fc5270 */
[----:B------:R-:W-:-:S02]  /*4bf0*/  SEL R3, R3, 0x7, P2 ;  /* 0x0000000703037807 */ /* 0x000fc40001000000 */
[----:B------:R-:W-:Y:S02]  /*4c00*/  SEL R24, R24, 0x6, P6 ;  /* 0x0000000618187807 */ /* 0x000fe40003000000 */
[----:B------:R-:W-:Y:S02]  /*4c10*/  ISETP.NE.AND P2, PT, R51, RZ, PT ;  /* 0x000000ff3300720c */ /* 0x000fe40003f45270 */
[----:B------:R-:W-:Y:S02]  /*4c20*/  ISETP.NE.AND P3, PT, R124, RZ, PT ;  /* 0x000000ff7c00720c */ /* 0x000fe40003f65270 */
[----:B------:R-:W-:Y:S02]  /*4c30*/  SEL R24, R24, 0x7, P2 ;  /* 0x0000000718187807 */ /* 0x000fe40001000000 */
[----:B------:R-:W-:Y:S02]  /*4c40*/  ISETP.NE.AND P2, PT, R52, RZ, PT ;  /* 0x000000ff3400720c */ /* 0x000fe40003f45270 */
[----:B------:R-:W-:-:S02]  /*4c50*/  ISETP.NE.AND P0, PT, R130, RZ, PT ;  /* 0x000000ff8200720c */ /* 0x000fc40003f05270 */
        /* <DEDUP_REMOVED lines=9> */
[----:B------:R-:W-:Y:S02]  /*4cf0*/  SEL R31, R26, 0x7, P2 ;  /* 0x000000071a1f7807 */ /* 0x000fe40001000000 */
[----:B------:R-:W-:Y:S02]  /*4d00*/  SEL R27, R27, 0x6, P1 ;  /* 0x000000061b1b7807 */ /* 0x000fe40000800000 */
[----:B------:R-:W-:-:S02]  /*4d10*/  ISETP.NE.AND P2, PT, R54, RZ, PT ;  /* 0x000000ff3600720c */ /* 0x000fc40003f45270 */
[----:B------:R-:W-:Y:S02]  /*4d20*/  ISETP.NE.AND P6, PT, R143, RZ, PT ;  /* 0x000000ff8f00720c */ /* 0x000fe40003fc5270 */
[----:B------:R-:W-:Y:S02]  /*4d30*/  SEL R30, R27, 0x7, P2 ;  /* 0x000000071b1e7807 */ /* 0x000fe40001000000 */
[----:B------:R-:W-:Y:S02]  /*4d40*/  ISETP.NE.AND P2, PT, R55, RZ, PT ;  /* 0x000000ff3700720c */ /* 0x000fe40003f45270 */
[----:B------:R-:W-:Y:S02]  /*4d50*/  P2R R62, PR, RZ, 0x40 ;  /* 0x00000040ff3e7803 */ /* 0x000fe40000000000 */
[----:B------:R-:W-:Y:S02]  /*4d60*/  SEL R28, R28, 0x7, P2 ;  /* 0x000000071c1c7807 */ /* 0x000fe40001000000 */
[----:B------:R-:W-:-:S02]  /*4d70*/  ISETP.NE.AND P6, PT, R142, RZ, PT ;  /* 0x000000ff8e00720c */ /* 0x000fc40003fc5270 */
[----:B------:R-:W-:Y:S02]  /*4d80*/  ISETP.NE.AND P2, PT, R56, RZ, PT ;  /* 0x000000ff3800720c */ /* 0x000fe40003f45270 */
[----:B------:R-:W-:Y:S02]  /*4d90*/  P2R R61, PR, RZ, 0x40 ;  /* 0x00000040ff3d7803 */ /* 0x000fe40000000000 */
[----:B------:R-:W-:Y:S02]  /*4da0*/  ISETP.NE.AND P5, PT, R149, RZ, PT ;  /* 0x000000ff9500720c */ /* 0x000fe40003fa5270 */
[----:B------:R-:W-:Y:S02]  /*4db0*/  SEL R29, R29, 0x7, P2 ;  /* 0x000000071d1d7807 */ /* 0x000fe40001000000 */
[----:B------:R-:W-:Y:S02]  /*4dc0*/  ISETP.NE.AND P6, PT, R141, RZ, PT ;  /* 0x000000ff8d00720c */ /* 0x000fe40003fc5270 */
[----:B------:R-:W-:-:S02]  /*4dd0*/  SEL R29, R29, 0x8, P5 ;  /* 0x000000081d1d7807 */ /* 0x000fc40002800000 */
[----:B------:R-:W-:Y:S02]  /*4de0*/  P2R R60, PR, RZ, 0x40 ;  /* 0x00000040ff3c7803 */ /* 0x000fe40000000000 */
[----:B------:R-:W-:Y:S02]  /*4df0*/  ISETP.NE.AND P5, PT, R46, RZ, PT ;  /* 0x000000ff2e00720c */ /* 0x000fe40003fa5270 */
[----:B------:R-:W-:Y:S01]  /*4e00*/  ISETP.NE.AND P6, PT, R140, RZ, PT ;  /* 0x000000ff8c00720c */ /* 0x000fe20003fc5270 */
[----:B------:R-:W1:Y:S01]  /*4e10*/  S2R R46, SR_TID.X ;  /* 0x00000000002e7919 */ /* 0x000e620000002100 */
[----:B------:R-:W2:Y:S02]  /*4e20*/  S2UR UR5, SR_CgaCtaId ;  /* 0x00000000000579c3 */ /* 0x000ea40000008800 */
[----:B------:R-:W-:Y:S02]  /*4e30*/  SEL R27, R25, 0x8, P6 ;  /* 0x00000008191b7807 */ /* 0x000fe40003000000 */
[----:B------:R-:W-:-:S04]  /*4e40*/  ISETP.NE.AND P6, PT, R60, RZ, PT ;  /* 0x000000ff3c00720c */ /* 0x000fc80003fc5270 */
[----:B------:R-:W-:Y:S02]  /*4e50*/  SEL R26, R24, 0x8, P6 ;  /* 0x00000008181a7807 */ /* 0x000fe40003000000 */
[----:B------:R-:W-:-:S04]  /*4e60*/  ISETP.NE.AND P6, PT, R61, RZ, PT ;  /* 0x000000ff3d00720c */ /* 0x000fc80003fc5270 */
[----:B------:R-:W-:Y:S02]  /*4e70*/  SEL R25, R3, 0x8, P6 ;  /* 0x0000000803197807 */ /* 0x000fe40003000000 */
[----:B------:R-:W-:-:S04]  /*4e80*/  ISETP.NE.AND P6, PT, R62, RZ, PT ;  /* 0x000000ff3e00720c */ /* 0x000fc80003fc5270 */
[----:B------:R-:W-:Y:S01]  /*4e90*/  SEL R24, R2, 0x8, P6 ;  /* 0x0000000802187807 */ /* 0x000fe20003000000 */
[----:B------:R-:W-:Y:S01]  /*4ea0*/  IMAD.SHL.U32 R2, R4, 0x4, RZ ;  /* 0x0000000404027824 */ /* 0x000fe200078e00ff */
[----:B------:R-:W-:Y:S01]  /*4eb0*/  ISETP.NE.AND P3, PT, R151, RZ, PT ;  /* 0x000000ff9700720c */ /* 0x000fe20003f65270 */
[----:B------:R-:W-:-:S03]  /*4ec0*/  UMOV UR4, 0x400 ;  /* 0x0000040000047882 */ /* 0x000fc60000000000 */
[----:B------:R-:W-:Y:S01]  /*4ed0*/  LOP3.LUT R2, R2, 0xfc, RZ, 0xc0, !PT ;  /* 0x000000fc02027812 */ /* 0x000fe200078ec0ff */
[----:B--2---:R-:W-:Y:S01]  /*4ee0*/  UPRMT UR4, UR5, 0x654, UR4 ;  /* 0x0000065405047896 */ /* 0x004fe20008000004 */
[----:B------:R-:W-:Y:S02]  /*4ef0*/  SEL R30, R30, 0x8, P3 ;  /* 0x000000081e1e7807 */ /* 0x000fe40001800000 */
[----:B------:R-:W-:Y:S02]  /*4f00*/  PRMT R7, R2, 0x6540, R7 ;  /* 0x0000654002077816 */ /* 0x000fe40000000007 */
[----:B------:R-:W-:Y:S02]  /*4f10*/  ISETP.NE.AND P3, PT, R40, RZ, PT ;  /* 0x000000ff2800720c */ /* 0x000fe40003f65270 */
[----:B-1----:R-:W-:Y:S02]  /*4f20*/  LOP3.LUT R40, R46, 0xff, RZ, 0xc0, !PT ;  /* 0x000000ff2e287812 */ /* 0x002fe400078ec0ff */
[----:B------:R-:W-:-:S02]  /*4f30*/  LEA.HI R6, R6, R7, RZ, 0xa ;  /* 0x0000000706067211 */ /* 0x000fc400078f50ff */
[----:B------:R-:W-:Y:S01]  /*4f40*/  LEA R40, R40, UR4, 0x2 ;  /* 0x0000000428287c11 */ /* 0x000fe2000f8e10ff */
[----:B------:R-:W-:Y:S01]  /*4f50*/  IMAD.SHL.U32 R3, R46, 0x4, RZ ;  /* 0x000000042e037824 */ /* 0x000fe200078e00ff */
[----:B------:R-:W-:Y:S02]  /*4f60*/  LOP3.LUT R2, R6, 0xfffffc00, RZ, 0xc0, !PT ;  /* 0xfffffc0006027812 */ /* 0x000fe400078ec0ff */
[----:B------:R-:W-:Y:S01]  /*4f70*/  ISETP.NE.AND P0, PT, R156, RZ, PT ;  /* 0x000000ff9c00720c */ /* 0x000fe20003f05270 */
[----:B------:R-:W-:Y:S02]  /*4f80*/  STS [R40], R16 ;  /* 0x0000001028007388 */ /* 0x000fe40000000800 */
[----:B------:R-:W-:Y:S02]  /*4f90*/  IMAD.IADD R7, R7, 0x1, -R2 ;  /* 0x0000000107077824 */ /* 0x000fe400078e0a02 */
[----:B------:R-:W-:Y:S01]  /*4fa0*/  STS [R40+0x410], R17 ;  /* 0x0004101128007388 */ /* 0x000fe20000000800 */
[----:B------:R-:W-:-:S03]  /*4fb0*/  LOP3.LUT R2, R3, 0x3fc, RZ, 0xc0, !PT ;  /* 0x000003fc03027812 */ /* 0x000fc600078ec0ff */
[----:B------:R-:W-:Y:S04]  /*4fc0*/  STS [R40+0x820], R18 ;  /* 0x0008201228007388 */ /* 0x000fe80000000800 */
        /* <DEDUP_REMOVED lines=10> */
[----:B------:R1:W-:Y:S04]  /*5070*/  STS [R40+0x34d0], R9 ;  /* 0x0034d00928007388 */ /* 0x0003e80000000800 */
[----:B------:R-:W-:Y:S04]  /*5080*/  STS [R40+0x38e0], R10 ;  /* 0x0038e00a28007388 */ /* 0x000fe80000000800 */
[----:B------:R2:W-:Y:S01]  /*5090*/  STS [R40+0x3cf0], R11 ;  /* 0x003cf00b28007388 */ /* 0x0005e20000000800 */
[----:B------:R-:W-:Y:S01]  /*50a0*/  SEL R39, R39, 0x7, P0 ;  /* 0x0000000727277807 */ /* 0x000fe20000000000 */
[----:B-1----:R-:W1:Y:S01]  /*50b0*/  LDC.64 R8, c[0x0][0x218] ;  /* 0x00008600ff087b82 */ /* 0x002e620000000a00 */
[----:B------:R-:W-:-:S02]  /*50c0*/  ISETP.NE.AND P0, PT, R41, RZ, PT ;  /* 0x000000ff2900720c */ /* 0x000fc40003f05270 */
[C---:B------:R-:W-:Y:S02]  /*50d0*/  LOP3.LUT R41, R2.reuse, 0x400, RZ, 0xfc, !PT ;  /* 0x0000040002297812 */ /* 0x040fe400078efcff */
[C---:B------:R-:W-:Y:S02]  /*50e0*/  LOP3.LUT R42, R2.reuse, 0x800, RZ, 0xfc, !PT ;  /* 0x00000800022a7812 */ /* 0x040fe400078efcff */
[----:B------:R-:W-:Y:S02]  /*50f0*/  SHF.R.U32.HI R3, RZ, 0x2, R46 ;  /* 0x00000002ff037819 */ /* 0x000fe4000001162e */
[----:B------:R-:W-:Y:S02]  /*5100*/  LOP3.LUT R43, R2, 0xc00, RZ, 0xfc, !PT ;  /* 0x00000c00022b7812 */ /* 0x000fe400078efcff */
[----:B------:R-:W-:Y:S02]  /*5110*/  ISETP.NE.AND P4, PT, R150, RZ, PT ;  /* 0x000000ff9600720c */ /* 0x000fe40003f85270 */
[----:B------:R-:W-:-:S02]  /*5120*/  SHF.R.U32.HI R41, RZ, 0x4, R41 ;  /* 0x00000004ff297819 */ /* 0x000fc40000011629 */
[----:B------:R-:W-:Y:S02]  /*5130*/  SHF.R.U32.HI R42, RZ, 0x4, R42 ;  /* 0x00000004ff2a7819 */ /* 0x000fe4000001162a */
[----:B------:R-:W-:Y:S02]  /*5140*/  LOP3.LUT R3, R3, 0x30, RZ, 0xc0, !PT ;  /* 0x0000003003037812 */ /* 0x000fe400078ec0ff */
[----:B------:R-:W-:Y:S02]  /*5150*/  SHF.R.U32.HI R43, RZ, 0x4, R43 ;  /* 0x00000004ff2b7819 */ /* 0x000fe4000001162b */
[----:B------:R-:W-:Y:S02]  /*5160*/  SEL R28, R28, 0x8, P4 ;  /* 0x000000081c1c7807 */ /* 0x000fe40002000000 */
[----:B------:R-:W-:Y:S02]  /*5170*/  LOP3.LUT R41, R41, 0x70, RZ, 0xc0, !PT ;  /* 0x0000007029297812 */ /* 0x000fe400078ec0ff */
[----:B------:R-:W-:Y:S01]  /*5180*/  LOP3.LUT R42, R42, 0xb0, RZ, 0xc0, !PT ;  /* 0x000000b02a2a7812 */ /* 0x000fe200078ec0ff */
[----:B------:R-:W-:Y:S01]  /*5190*/  VIADD R3, R3, UR4 ;  /* 0x0000000403037c36 */ /* 0x000fe20008000000 */
[----:B------:R-:W-:-:S02]  /*51a0*/  ISETP.NE.AND P4, PT, R44, RZ, PT ;  /* 0x000000ff2c00720c */ /* 0x000fc40003f85270 */
[----:B------:R-:W-:Y:S01]  /*51b0*/  LOP3.LUT R44, R43, 0xf0, RZ, 0xc0, !PT ;  /* 0x000000f02b2c7812 */ /* 0x000fe200078ec0ff */
[----:B------:R-:W-:Y:S01]  /*51c0*/  VIADD R43, R41, UR4 ;  /* 0x00000004292b7c36 */ /* 0x000fe20008000000 */
[----:B------:R-:W-:Y:S01]  /*51d0*/  ISETP.NE.AND P6, PT, R45, RZ, PT ;  /* 0x000000ff2d00720c */ /* 0x000fe20003fc5270 */
[----:B------:R-:W-:Y:S02]  /*51e0*/  VIADD R45, R42, UR4 ;  /* 0x000000042a2d7c36 */ /* 0x000fe40008000000 */
[----:B------:R-:W-:Y:S01]  /*51f0*/  IMAD R41, R2, 0x4, R3 ;  /* 0x0000000402297824 */ /* 0x000fe200078e0203 */
[----:B------:R-:W-:Y:S01]  /*5200*/  BAR.SYNC.DEFER_BLOCKING 0x0 ;  /* 0x0000000000007b1d */ /* 0x000fe20000010000 */
[----:B------:R-:W-:Y:S02]  /*5210*/  VIADD R47, R44, UR4 ;  /* 0x000000042c2f7c36 */ /* 0x000fe40008000000 */
[C---:B------:R-:W-:Y:S02]  /*5220*/  IMAD R43, R2.reuse, 0x4, R43 ;  /* 0x00000004022b7824 */ /* 0x040fe400078e022b */
[C---:B------:R-:W-:Y:S01]  /*5230*/  IMAD R45, R2.reuse, 0x4, R45 ;  /* 0x00000004022d7824 */ /* 0x040fe200078e022d */
[----:B------:R-:W-:Y:S01]  /*5240*/  ISETP.NE.AND P2, PT, R57, RZ, PT ;  /* 0x000000ff3900720c */ /* 0x000fe20003f45270 */
[----:B------:R-:W-:Y:S01]  /*5250*/  IMAD R42, R2, 0x4, R47 ;  /* 0x00000004022a7824 */ /* 0x000fe200078e022f */
[----:B------:R-:W-:-:S02]  /*5260*/  SHF.R.U32.HI R53, RZ, 0x6, R46 ;  /* 0x00000006ff357819 */ /* 0x000fc4000001162e */
[----:B------:R-:W-:Y:S02]  /*5270*/  ISETP.NE.AND P1, PT, R155, RZ, PT ;  /* 0x000000ff9b00720c */ /* 0x000fe40003f25270 */
[----:B------:R-:W-:Y:S01]  /*5280*/  SHF.R.S32.HI R6, RZ, 0xa, R6 ;  /* 0x0000000aff067819 */ /* 0x000fe20000011406 */
[----:B------:R-:W-:Y:S01]  /*5290*/  IMAD R12, R5, 0x60, R0 ;  /* 0x00000060050c7824 */ /* 0x000fe200078e0200 */
[----:B------:R-:W-:Y:S01]  /*52a0*/  SEL R32, R32, 0x7, P2 ;  /* 0x0000000720207807 */ /* 0x000fe20001000000 */
[----:B------:R-:W-:Y:S01]  /*52b0*/  ULDC.64 UR4, c[0x0][0x220] ;  /* 0x0000880000047ab9 */ /* 0x000fe20000000a00 */
[----:B------:R-:W-:Y:S01]  /*52c0*/  ISETP.NE.AND P2, PT, R58, RZ, PT ;  /* 0x000000ff3a00720c */ /* 0x000fe20003f45270 */
[----:B------:R-:W3:Y:S04]  /*52d0*/  LDS.128 R48, [R41] ;  /* 0x0000000029307984 */ /* 0x000ee80000000c00 */
[----:B------:R-:W4:Y:S04]  /*52e0*/  LDS.128 R16, [R43+0x1000] ;  /* 0x001000002b107984 */ /* 0x000f280000000c00 */
[----:B------:R-:W5:Y:S04]  /*52f0*/  LDS.128 R44, [R45+0x2000] ;  /* 0x002000002d2c7984 */ /* 0x000f680000000c00 */
[----:B------:R-:W2:Y:S01]  /*5300*/  LDS.128 R20, [R42+0x3000] ;  /* 0x003000002a147984 */ /* 0x000ea20000000c00 */
[----:B------:R-:W-:-:S02]  /*5310*/  SEL R33, R33, 0x7, P2 ;  /* 0x0000000721217807 */ /* 0x000fc40001000000 */
[----:B------:R-:W-:Y:S02]  /*5320*/  ISETP.NE.AND P2, PT, R59, RZ, PT ;  /* 0x000000ff3b00720c */ /* 0x000fe40003f45270 */
[----:B------:R-:W-:Y:S02]  /*5330*/  SEL R35, R35, 0x7, P1 ;  /* 0x0000000723237807 */ /* 0x000fe40000800000 */
[----:B------:R-:W-:Y:S02]  /*5340*/  ISETP.NE.AND P1, PT, R86, RZ, PT ;  /* 0x000000ff5600720c */ /* 0x000fe40003f25270 */
[----:B------:R-:W-:Y:S02]  /*5350*/  SHF.R.U32.HI R3, RZ, 0x6, R4 ;  /* 0x00000006ff037819 */ /* 0x000fe40000011604 */
[----:B------:R-:W-:Y:S02]  /*5360*/  SEL R38, R38, 0x7, P0 ;  /* 0x0000000726267807 */ /* 0x000fe40000000000 */
[----:B------:R-:W-:-:S02]  /*5370*/  SEL R34, R34, 0x7, P2 ;  /* 0x0000000722227807 */ /* 0x000fc40001000000 */
[----:B------:R-:W-:Y:S02]  /*5380*/  ISETP.NE.AND P0, PT, R96, RZ, PT ;  /* 0x000000ff6000720c */ /* 0x000fe40003f05270 */
[----:B------:R-:W-:Y:S02]  /*5390*/  SGXT.U32 R53, R53, 0x2 ;  /* 0x000000023535781a */ /* 0x000fe40000000000 */
[----:B------:R-:W-:Y:S02]  /*53a0*/  SEL R36, R36, 0x7, P1 ;  /* 0x0000000724247807 */ /* 0x000fe40000800000 */
[----:B------:R-:W-:Y:S02]  /*53b0*/  SGXT.U32 R3, R3, 0x2 ;  /* 0x000000020303781a */ /* 0x000fe40000000000 */
[----:B------:R-:W-:Y:S02]  /*53c0*/  ISETP.NE.AND P1, PT, R93, RZ, PT ;  /* 0x000000ff5d00720c */ /* 0x000fe40003f25270 */
[----:B------:R-:W-:-:S02]  /*53d0*/  ISETP.NE.AND P2, PT, R92, RZ, PT ;  /* 0x000000ff5c00720c */ /* 0x000fc40003f45270 */
[----:B------:R-:W-:Y:S02]  /*53e0*/  SEL R34, R34, 0x8, P0 ;  /* 0x0000000822227807 */ /* 0x000fe40000000000 */
[----:B------:R-:W-:Y:S02]  /*53f0*/  ISETP.NE.AND P0, PT, R87, RZ, PT ;  /* 0x000000ff5700720c */ /* 0x000fe40003f05270 */
[C---:B------:R-:W-:Y:S02]  /*5400*/  LOP3.LUT R53, R0.reuse, R53, RZ, 0xfc, !PT ;  /* 0x0000003500357212 */ /* 0x040fe400078efcff */
[----:B------:R-:W-:Y:S01]  /*5410*/  LOP3.LUT R3, R0, R3, RZ, 0xfc, !PT ;  /* 0x0000000300037212 */ /* 0x000fe200078efcff */
[----:B------:R-:W-:Y:S01]  /*5420*/  IMAD R6, R6, 0x18000, R7 ;  /* 0x0001800006067824 */ /* 0x000fe200078e0207 */
[----:B------:R-:W-:Y:S02]  /*5430*/  SEL R35, R35, 0x8, P1 ;  /* 0x0000000823237807 */ /* 0x000fe40000800000 */
[----:B------:R-:W-:-:S02]  /*5440*/  SEL R37, R37, 0x7, P2 ;  /* 0x0000000725257807 */ /* 0x000fc40001000000 */
[----:B------:R-:W-:Y:S02]  /*5450*/  ISETP.NE.AND P1, PT, R89, RZ, PT ;  /* 0x000000ff5900720c */ /* 0x000fe40003f25270 */
[----:B------:R-:W-:Y:S02]  /*5460*/  ISETP.NE.AND P2, PT, R148, RZ, PT ;  /* 0x000000ff9400720c */ /* 0x000fe40003f45270 */
[----:B------:R-:W-:Y:S02]  /*5470*/  SEL R33, R33, 0x8, P0 ;  /* 0x0000000821217807 */ /* 0x000fe40000000000 */
[C---:B------:R-:W-:Y:S02]  /*5480*/  LOP3.LUT R7, R53.reuse, 0x4, RZ, 0xfc, !PT ;  /* 0x0000000435077812 */ /* 0x040fe400078efcff */
[----:B------:R-:W-:Y:S02]  /*5490*/  ISETP.GE.AND P0, PT, R53, 0x60, PT ;  /* 0x000000603500780c */ /* 0x000fe40003f06270 */
[----:B------:R-:W-:-:S02]  /*54a0*/  LOP3.LUT R2, R3, 0x8, RZ, 0xfc, !PT ;  /* 0x0000000803027812 */ /* 0x000fc400078efcff */
[----:B------:R-:W-:Y:S02]  /*54b0*/  LOP3.LUT R3, R3, 0xc, RZ, 0xfc, !PT ;  /* 0x0000000c03037812 */ /* 0x000fe400078efcff */
[----:B------:R-:W-:Y:S01]  /*54c0*/  SEL R32, R32, 0x8, P1 ;  /* 0x0000000820207807 */ /* 0x000fe20000800000 */
[----:B------:R-:W-:Y:S01]  /*54d0*/  IMAD R5, R53, 0x400, R6 ;  /* 0x0000040035057824 */ /* 0x000fe200078e0206 */
[----:B------:R-:W-:Y:S02]  /*54e0*/  SEL R31, R31, 0x8, P2 ;  /* 0x000000081f1f7807 */ /* 0x000fe40001000000 */
[----:B------:R-:W-:Y:S02]  /*54f0*/  ISETP.GE.AND P1, PT, R7, 0x60, PT ;  /* 0x000000600700780c */ /* 0x000fe40003f26270 */
[----:B------:R-:W-:Y:S02]  /*5500*/  SEL R37, R37, 0x8, P3 ;  /* 0x0000000825257807 */ /* 0x000fe40001800000 */
[----:B------:R-:W-:-:S02]  /*5510*/  ISETP.GE.AND P2, PT, R2, 0x60, PT ;  /* 0x000000600200780c */ /* 0x000fc40003f46270 */
[----:B------:R-:W-:Y:S02]  /*5520*/  SEL R36, R36, 0x8, P4 ;  /* 0x0000000824247807 */ /* 0x000fe40002000000 */
[----:B------:R-:W-:Y:S01]  /*5530*/  ISETP.GE.AND P3, PT, R3, 0x60, PT ;  /* 0x000000600300780c */ /* 0x000fe20003f66270 */
[--C-:B------:R-:W-:Y:S01]  /*5540*/  IMAD R7, R7, 0x400, R6.reuse ;  /* 0x0000040007077824 */ /* 0x100fe200078e0206 */
[----:B------:R-:W-:Y:S01]  /*5550*/  ISETP.GE.AND P4, PT, R0, 0x60, PT ;  /* 0x000000600000780c */ /* 0x000fe20003f86270 */
[--C-:B--2---:R-:W-:Y:S02]  /*5560*/  IMAD R11, R2, 0x400, R6.reuse ;  /* 0x00000400020b7824 */ /* 0x104fe400078e0206 */
[----:B------:R-:W-:Y:S02]  /*5570*/  IMAD R13, R3, 0x400, R6 ;  /* 0x00000400030d7824 */ /* 0x000fe400078e0206 */
[----:B-1----:R-:W-:Y:S01]  /*5580*/  IMAD.WIDE R2, R5, 0x4, R8 ;  /* 0x0000000405027825 */ /* 0x002fe200078e0208 */
[----:B------:R-:W-:-:S03]  /*5590*/  SEL R38, R38, 0x8, P5 ;  /* 0x0000000826267807 */ /* 0x000fc60002800000 */
[--C-:B------:R-:W-:Y:S01]  /*55a0*/  IMAD.WIDE R4, R7, 0x4, R8.reuse ;  /* 0x0000000407047825 */ /* 0x100fe200078e0208 */
[----:B------:R-:W-:Y:S01]  /*55b0*/  SEL R39, R39, 0x8, P6 ;  /* 0x0000000827277807 */ /* 0x000fe20003000000 */
[----:B---3--:R1:W-:Y:S02]  /*55c0*/  @!P0 STG.E.128 desc[UR6][R2.64], R48 ;  /* 0x0000003002008986 */ /* 0x0083e4000c101d06 */
[----:B------:R-:W-:Y:S01]  /*55d0*/  IMAD.WIDE R6, R11, 0x4, R8 ;  /* 0x000000040b067825 */ /* 0x000fe200078e0208 */
[----:B------:R-:W-:-:S03]  /*55e0*/  IADD3 R10, P0, R12, UR4, RZ ;  /* 0x000000040c0a7c10 */ /* 0x000fc6000ff1e0ff */
[----:B------:R-:W-:Y:S01]  /*55f0*/  IMAD.WIDE R8, R13, 0x4, R8 ;  /* 0x000000040d087825 */ /* 0x000fe200078e0208 */
[----:B------:R-:W-:Y:S01]  /*5600*/  PRMT R27, R27, 0x3340, R26 ;  /* 0x000033401b1b7816 */ /* 0x000fe2000000001a */
[----:B----4-:R1:W-:Y:S01]  /*5610*/  @!P1 STG.E.128 desc[UR6][R4.64], R16 ;  /* 0x0000001004009986 */ /* 0x0103e2000c101d06 */
[----:B------:R-:W-:Y:S02]  /*5620*/  PRMT R24, R25, 0x3340, R24 ;  /* 0x0000334019187816 */ /* 0x000fe40000000018 */
[----:B------:R-:W-:Y:S01]  /*5630*/  PRMT R29, R29, 0x3340, R28 ;  /* 0x000033401d1d7816 */ /* 0x000fe2000000001c */
[----:B-----5:R1:W-:Y:S01]  /*5640*/  @!P2 STG.E.128 desc[UR6][R6.64], R44 ;  /* 0x0000002c0600a986 */ /* 0x0203e2000c101d06 */
[----:B------:R-:W-:Y:S02]  /*5650*/  PRMT R30, R30, 0x3340, R31 ;  /* 0x000033401e1e7816 */ /* 0x000fe4000000001f */
[----:B------:R-:W-:Y:S01]  /*5660*/  PRMT R35, R35, 0x3340, R34 ;  /* 0x0000334023237816 */ /* 0x000fe20000000022 */
[----:B0-----:R1:W-:Y:S01]  /*5670*/  @!P3 STG.E.128 desc[UR6][R8.64], R20 ;  /* 0x000000140800b986 */ /* 0x0013e2000c101d06 */
[----:B------:R-:W-:-:S02]  /*5680*/  PRMT R32, R33, 0x3340, R32 ;  /* 0x0000334021207816 */ /* 0x000fc40000000020 */
[----:B------:R-:W-:Y:S02]  /*5690*/  PRMT R37, R37, 0x3340, R36 ;  /* 0x0000334025257816 */ /* 0x000fe40000000024 */
[----:B------:R-:W-:Y:S02]  /*56a0*/  PRMT R38, R38, 0x3340, R39 ;  /* 0x0000334026267816 */ /* 0x000fe40000000027 */
[----:B------:R-:W-:Y:S02]  /*56b0*/  LEA.HI.X.SX32 R11, R12, UR5, 0x1, P0 ;  /* 0x000000050c0b7c11 */ /* 0x000fe400080f0eff */
[----:B------:R-:W-:Y:S02]  /*56c0*/  PRMT R24, R27, 0x5410, R24 ;  /* 0x000054101b187816 */ /* 0x000fe40000000018 */
[----:B------:R-:W-:Y:S02]  /*56d0*/  PRMT R25, R29, 0x5410, R30 ;  /* 0x000054101d197816 */ /* 0x000fe4000000001e */
[----:B------:R-:W-:-:S02]  /*56e0*/  PRMT R26, R35, 0x5410, R32 ;  /* 0x00005410231a7816 */ /* 0x000fc40000000020 */
[----:B------:R-:W-:Y:S01]  /*56f0*/  PRMT R27, R37, 0x5410, R38 ;  /* 0x00005410251b7816 */ /* 0x000fe20000000026 */
[----:B------:R-:W-:Y:S06]  /*5700*/  @P4 EXIT ;  /* 0x000000000000494d */ /* 0x000fec0003800000 */
[----:B------:R-:W-:Y:S01]  /*5710*/  STG.E.128 desc[UR6][R10.64], R24 ;  /* 0x000000180a007986 */ /* 0x000fe2000c101d06 */
[----:B------:R-:W-:Y:S05]  /*5720*/  EXIT ;  /* 0x000000000000794d */ /* 0x000fea0003800000 */
.L_x_0:
[----:B------:R-:W-:-:S00]  /*5730*/  BRA `(.L_x_0) ;  /* 0xfffffffc00fc7947 */ /* 0x000fc0000383ffff */
[----:B------:R-:W-:-:S00]  /*5740*/  NOP ;  /* 0x0000000000007918 */ /* 0x000fc00000000000 */
        /* <DEDUP_REMOVED lines=11> */
.L_x_1:


//--------------------- .nv.shared.triton_poi_fused_max_pool2d_with_indices_5 --------------------------
	.section	.nv.shared.triton_poi_fused_max_pool2d_with_indices_5,"aw",@nobits
	.sectionflags	@""
	.align	16
	.zero		1024


//--------------------- .nv.constant0.triton_poi_fused_max_pool2d_with_indices_5 --------------------------
	.section	.nv.constant0.triton_poi_fused_max_pool2d_with_indices_5,"a",@progbits
	.sectionflags	@""
	.align	4
.nv.constant0.triton_poi_fused_max_pool2d_with_indices_5:
	.zero		560
